def matmul_kernel(
    a_ptr,
    b_ptr,
    c_ptr,
    M,
    N,
    K,
    stride_am,
    stride_ak,
    stride_bk,
    stride_bn,
    stride_cm,
    stride_cn,
    BLOCK_M: tl.constexpr,
    BLOCK_N: tl.constexpr,
    BLOCK_K: tl.constexpr,
    GROUP_M: tl.constexpr,
):
    pid = tl.program_id(axis=0)
    num_pid_m = tl.cdiv(M, BLOCK_M)
    num_pid_n = tl.cdiv(N, BLOCK_N)
    num_pid_in_group = GROUP_M * num_pid_n
    group_id = pid // num_pid_in_group
    first_pid_m = group_id * GROUP_M
    group_size_m = min(num_pid_m - first_pid_m, GROUP_M)
    pid_m = first_pid_m + ((pid % num_pid_in_group) % group_size_m)
    pid_n = (pid % num_pid_in_group) // group_size_m

    offs_am = (pid_m * BLOCK_M + tl.arange(0, BLOCK_M)) % M
    offs_bn = (pid_n * BLOCK_N + tl.arange(0, BLOCK_N)) % N
    offs_k = tl.arange(0, BLOCK_K)
    a_ptrs = a_ptr + offs_am[:, None] * stride_am + offs_k[None, :] * stride_ak
    b_ptrs = b_ptr + offs_k[:, None] * stride_bk + offs_bn[None, :] * stride_bn

    acc = tl.zeros((BLOCK_M, BLOCK_N), dtype=tl.float32)
    for kk in range(0, tl.cdiv(K, BLOCK_K)):
        a = tl.load(a_ptrs, mask=offs_k[None, :] < K - kk * BLOCK_K, other=0.0)
        b = tl.load(b_ptrs, mask=offs_k[:, None] < K - kk * BLOCK_K, other=0.0)
        acc = tl.dot(a, b, acc)
        a_ptrs += BLOCK_K * stride_ak
        b_ptrs += BLOCK_K * stride_bk

    c = acc.to(c_ptr.dtype.element_ty)
    offs_cm = pid_m * BLOCK_M + tl.arange(0, BLOCK_M)
    offs_cn = pid_n * BLOCK_N + tl.arange(0, BLOCK_N)
    c_ptrs = c_ptr + offs_cm[:, None] * stride_cm + offs_cn[None, :] * stride_cn
    mask = (offs_cm[:, None] < M) & (offs_cn[None, :] < N)
    tl.store(c_ptrs, c, mask=mask)

# config = {"BLOCK_K": 32, "BLOCK_M": 64, "BLOCK_N": 512, "GROUP_M": 8, "arch": "sm_100", "dtype": "fp8e5m2", "num_ctas": 4, "num_stages": 3, "num_warps": 4}
# arch = sm_100


// ===== COMPILED SASS (sm_100a) =====

	.target	sm_100a

	.elftype	@"ET_EXEC"


//--------------------- .note.nv.tkinfo           --------------------------
	.section	.note.nv.tkinfo,"",@"SHT_NOTE"
	.sectionflags	@"SHF_NOTE_NV_TKINFO"
	.tkinfo
        /*0018*/ 	.word	0x00000081
        /*0030*/ 	.string	""
        /*0030*/ 	.string	"ptxas-blackwell"
        /*0030*/ 	.string	"Cuda compilation tools, release 12.9, V12.9.86"
        /*0030*/ 	.string	"Build cuda_12.9.r12.9/compiler.36037853_0"
        /*0030*/ 	.string	"-v  -suppress-debug-info  -lineinfo  -arch sm_100a "



//--------------------- .note.nv.cuver            --------------------------
	.section	.note.nv.cuver,"",@"SHT_NOTE"
	.sectionflags	@"SHF_NOTE_NV_CUVER"
        /*0018*/ 	.short	0x0001
        /*001a*/ 	.short	0x0064
        /*001c*/ 	.short	0x0001
        /*001e*/ 	.short	0x0000
        /*0020*/ 	.short	0x0001
        /*0022*/ 	.short	0x0000


//--------------------- .nv.info                  --------------------------
	.section	.nv.info,"",@"SHT_CUDA_INFO"
	.align	4


	//----- nvinfo : EIATTR_REGCOUNT
	.align		4
        /*0000*/ 	.byte	0x04, 0x2f
        /*0002*/ 	.short	(.L_4 - .L_3)
	.align		4
.L_3:
        /*0004*/ 	.word	index@(matmul_kernel)
        /*0008*/ 	.word	0x000000a8


	//----- nvinfo : EIATTR_FRAME_SIZE
	.align		4
.L_4:
        /*000c*/ 	.byte	0x04, 0x11
        /*000e*/ 	.short	(.L_6 - .L_5)
	.align		4
.L_5:
        /*0010*/ 	.word	index@($__internal_2_$__cuda_sm10x_tcgen05_guardrail_trap_unallocated_columns_being_dealloced)
        /*0014*/ 	.word	0x00000000


	//----- nvinfo : EIATTR_FRAME_SIZE
	.align		4
.L_6:
        /*0018*/ 	.byte	0x04, 0x11
        /*001a*/ 	.short	(.L_8 - .L_7)
	.align		4
.L_7:
        /*001c*/ 	.word	index@($__internal_1_$__cuda_sm10x_tcgen05_guardrail_trap_phase_invalid_during_alloc)
        /*0020*/ 	.word	0x00000000


	//----- nvinfo : EIATTR_FRAME_SIZE
	.align		4
.L_8:
        /*0024*/ 	.byte	0x04, 0x11
        /*0026*/ 	.short	(.L_10 - .L_9)
	.align		4
.L_9:
        /*0028*/ 	.word	index@($__internal_0_$__cuda_sm10x_tcgen05_guardrail_trap_col_being_dealloced_not_returned_by_alloc)
        /*002c*/ 	.word	0x00000000


	//----- nvinfo : EIATTR_FRAME_SIZE
	.align		4
.L_10:
        /*0030*/ 	.byte	0x04, 0x11
        /*0032*/ 	.short	(.L_12 - .L_11)
	.align		4
.L_11:
        /*0034*/ 	.word	index@(matmul_kernel)
        /*0038*/ 	.word	0x00000000


	//----- nvinfo : EIATTR_MIN_STACK_SIZE
	.align		4
.L_12:
        /*003c*/ 	.byte	0x04, 0x12
        /*003e*/ 	.short	(.L_14 - .L_13)
	.align		4
.L_13:
        /*0040*/ 	.word	index@(matmul_kernel)
        /*0044*/ 	.word	0x00000000
.L_14:


//--------------------- .nv.info.matmul_kernel    --------------------------
	.section	.nv.info.matmul_kernel,"",@"SHT_CUDA_INFO"
	.sectionflags	@""
	.align	4


	//----- nvinfo : EIATTR_CUDA_API_VERSION
	.align		4
        /*0000*/ 	.byte	0x04, 0x37
        /*0002*/ 	.short	(.L_16 - .L_15)
.L_15:
        /*0004*/ 	.word	0x00000081


	//----- nvinfo : EIATTR_KPARAM_INFO
	.align		4
.L_16:
        /*0008*/ 	.byte	0x04, 0x17
        /*000a*/ 	.short	(.L_18 - .L_17)
.L_17:
        /*000c*/ 	.word	0x00000000
        /*0010*/ 	.short	0x000d
        /*0012*/ 	.short	0x0048
        /*0014*/ 	.byte	0x00, 0xf4, 0x21, 0x00


	//----- nvinfo : EIATTR_KPARAM_INFO
	.align		4
.L_18:
        /*0018*/ 	.byte	0x04, 0x17
        /*001a*/ 	.short	(.L_20 - .L_19)
.L_19:
        /*001c*/ 	.word	0x00000000
        /*0020*/ 	.short	0x000c
        /*0022*/ 	.short	0x0040
        /*0024*/ 	.byte	0x00, 0xf4, 0x21, 0x00


	//----- nvinfo : EIATTR_KPARAM_INFO
	.align		4
.L_20:
        /*0028*/ 	.byte	0x04, 0x17
        /*002a*/ 	.short	(.L_22 - .L_21)
.L_21:
        /*002c*/ 	.word	0x00000000
        /*0030*/ 	.short	0x000b
        /*0032*/ 	.short	0x0038
        /*0034*/ 	.byte	0x00, 0xf0, 0x11, 0x00


	//----- nvinfo : EIATTR_KPARAM_INFO
	.align		4
.L_22:
        /*0038*/ 	.byte	0x04, 0x17
        /*003a*/ 	.short	(.L_24 - .L_23)
.L_23:
        /*003c*/ 	.word	0x00000000
        /*0040*/ 	.short	0x000a
        /*0042*/ 	.short	0x0034
        /*0044*/ 	.byte	0x00, 0xf0, 0x11, 0x00


	//----- nvinfo : EIATTR_KPARAM_INFO
	.align		4
.L_24:
        /*0048*/ 	.byte	0x04, 0x17
        /*004a*/ 	.short	(.L_26 - .L_25)
.L_25:
        /*004c*/ 	.word	0x00000000
        /*0050*/ 	.short	0x0009
        /*0052*/ 	.short	0x0030
        /*0054*/ 	.byte	0x00, 0xf0, 0x11, 0x00


	//----- nvinfo : EIATTR_KPARAM_INFO
	.align		4
.L_26:
        /*0058*/ 	.byte	0x04, 0x17
        /*005a*/ 	.short	(.L_28 - .L_27)
.L_27:
        /*005c*/ 	.word	0x00000000
        /*0060*/ 	.short	0x0008
        /*0062*/ 	.short	0x002c
        /*0064*/ 	.byte	0x00, 0xf0, 0x11, 0x00


	//----- nvinfo : EIATTR_KPARAM_INFO
	.align		4
.L_28:
        /*0068*/ 	.byte	0x04, 0x17
        /*006a*/ 	.short	(.L_30 - .L_29)
.L_29:
        /*006c*/ 	.word	0x00000000
        /*0070*/ 	.short	0x0007
        /*0072*/ 	.short	0x0028
        /*0074*/ 	.byte	0x00, 0xf0, 0x11, 0x00


	//----- nvinfo : EIATTR_KPARAM_INFO
	.align		4
.L_30:
        /*0078*/ 	.byte	0x04, 0x17
        /*007a*/ 	.short	(.L_32 - .L_31)
.L_31:
        /*007c*/ 	.word	0x00000000
        /*0080*/ 	.short	0x0006
        /*0082*/ 	.short	0x0024
        /*0084*/ 	.byte	0x00, 0xf0, 0x11, 0x00


	//----- nvinfo : EIATTR_KPARAM_INFO
	.align		4
.L_32:
        /*0088*/ 	.byte	0x04, 0x17
        /*008a*/ 	.short	(.L_34 - .L_33)
.L_33:
        /*008c*/ 	.word	0x00000000
        /*0090*/ 	.short	0x0005
        /*0092*/ 	.short	0x0020
        /*0094*/ 	.byte	0x00, 0xf0, 0x11, 0x00


	//----- nvinfo : EIATTR_KPARAM_INFO
	.align		4
.L_34:
        /*0098*/ 	.byte	0x04, 0x17
        /*009a*/ 	.short	(.L_36 - .L_35)
.L_35:
        /*009c*/ 	.word	0x00000000
        /*00a0*/ 	.short	0x0004
        /*00a2*/ 	.short	0x001c
        /*00a4*/ 	.byte	0x00, 0xf0, 0x11, 0x00


	//----- nvinfo : EIATTR_KPARAM_INFO
	.align		4
.L_36:
        /*00a8*/ 	.byte	0x04, 0x17
        /*00aa*/ 	.short	(.L_38 - .L_37)
.L_37:
        /*00ac*/ 	.word	0x00000000
        /*00b0*/ 	.short	0x0003
        /*00b2*/ 	.short	0x0018
        /*00b4*/ 	.byte	0x00, 0xf0, 0x11, 0x00


	//----- nvinfo : EIATTR_KPARAM_INFO
	.align		4
.L_38:
        /*00b8*/ 	.byte	0x04, 0x17
        /*00ba*/ 	.short	(.L_40 - .L_39)
.L_39:
        /*00bc*/ 	.word	0x00000000
        /*00c0*/ 	.short	0x0002
        /*00c2*/ 	.short	0x0010
        /*00c4*/ 	.byte	0x00, 0xf4, 0x21, 0x00


	//----- nvinfo : EIATTR_KPARAM_INFO
	.align		4
.L_40:
        /*00c8*/ 	.byte	0x04, 0x17
        /*00ca*/ 	.short	(.L_42 - .L_41)
.L_41:
        /*00cc*/ 	.word	0x00000000
        /*00d0*/ 	.short	0x0001
        /*00d2*/ 	.short	0x0008
        /*00d4*/ 	.byte	0x00, 0xf4, 0x21, 0x00


	//----- nvinfo : EIATTR_KPARAM_INFO
	.align		4
.L_42:
        /*00d8*/ 	.byte	0x04, 0x17
        /*00da*/ 	.short	(.L_44 - .L_43)
.L_43:
        /*00dc*/ 	.word	0x00000000
        /*00e0*/ 	.short	0x0000
        /*00e2*/ 	.short	0x0000
        /*00e4*/ 	.byte	0x00, 0xf4, 0x21, 0x00


	//----- nvinfo : EIATTR_EXPLICIT_CLUSTER
	.align		4
.L_44:
        /*00e8*/ 	.byte	0x01, 0x3e
	.zero		2


	//----- nvinfo : EIATTR_CTA_PER_CLUSTER
	.align		4
        /*00ec*/ 	.byte	0x04, 0x3d
        /*00ee*/ 	.short	(.L_46 - .L_45)
.L_45:
        /*00f0*/ 	.word	0x00000004
        /*00f4*/ 	.word	0x00000001
        /*00f8*/ 	.word	0x00000001


	//----- nvinfo : EIATTR_AT_ENTRY_FRAGMENTS
	.align		4
.L_46:
        /*00fc*/ 	.byte	0x04, 0x4f
        /*00fe*/ 	.short	(.L_48 - .L_47)


	//   ....[0]....
.L_47:
        /*0100*/ 	.word	0x00000004


	//----- nvinfo : EIATTR_RESERVED_SMEM_USED
	.align		4
.L_48:
        /*0104*/ 	.byte	0x01, 0x41
	.zero		2


	//----- nvinfo : EIATTR_SPARSE_MMA_MASK
	.align		4
        /*0108*/ 	.byte	0x03, 0x50
        /*010a*/ 	.short	0x0000


	//----- nvinfo : EIATTR_TCGEN05_1CTA_USED
	.align		4
        /*010c*/ 	.byte	0x01, 0x51
	.zero		2


	//----- nvinfo : EIATTR_MAXREG_COUNT
	.align		4
        /*0110*/ 	.byte	0x03, 0x1b
        /*0112*/ 	.short	0x00ff


	//----- nvinfo : EIATTR_NUM_BARRIERS
	.align		4
        /*0114*/ 	.byte	0x02, 0x4c
        /*0116*/ 	.byte	0x01
	.zero		1


	//----- nvinfo : EIATTR_INT_WARP_WIDE_INSTR_OFFSETS
	.align		4
        /*0118*/ 	.byte	0x04, 0x31
        /*011a*/ 	.short	(.L_50 - .L_49)


	//   ....[0]....
.L_49:
        /*011c*/ 	.word	0x00002020


	//   ....[1]....
        /*0120*/ 	.word	0x00002040


	//   ....[2]....
        /*0124*/ 	.word	0x00003910


	//   ....[3]....
        /*0128*/ 	.word	0x00008370


	//   ....[4]....
        /*012c*/ 	.word	0x000083c0


	//----- nvinfo : EIATTR_COOP_GROUP_MASK_REGIDS
	.align		4
.L_50:
        /*0130*/ 	.byte	0x04, 0x29
        /*0132*/ 	.short	(.L_52 - .L_51)


	//   ....[0]....
.L_51:
        /*0134*/ 	.word	0xffffffff


	//   ....[1]....
        /*0138*/ 	.word	0xffffffff


	//   ....[2]....
        /*013c*/ 	.word	0xffffffff


	//   ....[3]....
        /*0140*/ 	.word	0xffffffff


	//----- nvinfo : EIATTR_COOP_GROUP_INSTR_OFFSETS
	.align		4
.L_52:
        /*0144*/ 	.byte	0x04, 0x28
        /*0146*/ 	.short	(.L_54 - .L_53)


	//   ....[0]....
.L_53:
        /*0148*/ 	.word	0x00000060


	//   ....[1]....
        /*014c*/ 	.word	0x00000320


	//   ....[2]....
        /*0150*/ 	.word	0x00008200


	//   ....[3]....
        /*0154*/ 	.word	0x00008470


	//----- nvinfo : EIATTR_VRC_CTA_INIT_COUNT
	.align		4
.L_54:
        /*0158*/ 	.byte	0x02, 0x4a
        /*015a*/ 	.byte	0x80
	.zero		1


	//----- nvinfo : EIATTR_MBARRIER_INSTR_OFFSETS
	.align		4
        /*015c*/ 	.byte	0x04, 0x39
        /*015e*/ 	.short	(.L_56 - .L_55)


	//   ....[0]....
.L_55:
        /*0160*/ 	.word	0x00002210
        /*0164*/ 	.word	0x000000ff
        /*0168*/ 	.word	0x00000000
        /*016c*/ 	.short	0x0100
        /*016e*/ 	.byte	0x0d
	.zero		1


	//   ....[1]....
        /*0170*/ 	.word	0x00003930
        /*0174*/ 	.word	0x000000ff
        /*0178*/ 	.word	0x00003008
        /*017c*/ 	.short	0x0100
        /*017e*/ 	.byte	0x0f
	.zero		1


	//   ....[2]....
        /*0180*/ 	.word	0x00004510
        /*0184*/ 	.word	0x000000ff
        /*0188*/ 	.word	0x00000000
        /*018c*/ 	.short	0x010a
        /*018e*/ 	.byte	0x0d
	.zero		1


	//   ....[3]....
        /*0190*/ 	.word	0x00005870
        /*0194*/ 	.word	0x000000ff
        /*0198*/ 	.word	0x00000000
        /*019c*/ 	.short	0x010a
        /*019e*/ 	.byte	0x0d
	.zero		1


	//   ....[4]....
        /*01a0*/ 	.word	0x00005990
        /*01a4*/ 	.word	0x000000ff
        /*01a8*/ 	.word	0x00003000
        /*01ac*/ 	.short	0x0108
        /*01ae*/ 	.byte	0x0f
	.zero		1


	//   ....[5]....
        /*01b0*/ 	.word	0x00005a10
        /*01b4*/ 	.word	0x000000ff
        /*01b8*/ 	.word	0x00003008
        /*01bc*/ 	.short	0x0108
        /*01be*/ 	.byte	0x0f
	.zero		1


	//   ....[6]....
        /*01c0*/ 	.word	0x00008490
        /*01c4*/ 	.word	0x000000ff
        /*01c8*/ 	.word	0x00000000
        /*01cc*/ 	.short	0x010a
        /*01ce*/ 	.byte	0x0d
	.zero		1


	//   ....[7]....
        /*01d0*/ 	.word	0x000084c0
        /*01d4*/ 	.word	0x000000ff
        /*01d8*/ 	.word	0x00000000
        /*01dc*/ 	.short	0x010a
        /*01de*/ 	.byte	0x0d
	.zero		1


	//----- nvinfo : EIATTR_NUM_MBARRIERS
	.align		4
.L_56:
        /*01e0*/ 	.byte	0x03, 0x38
        /*01e2*/ 	.short	0x0002


	//----- nvinfo : EIATTR_EXIT_INSTR_OFFSETS
	.align		4
        /*01e4*/ 	.byte	0x04, 0x1c
        /*01e6*/ 	.short	(.L_58 - .L_57)


	//   ....[0]....
.L_57:
        /*01e8*/ 	.word	0x00008480


	//----- nvinfo : EIATTR_REQNTID
	.align		4
.L_58:
        /*01ec*/ 	.byte	0x04, 0x10
        /*01ee*/ 	.short	(.L_60 - .L_59)
.L_59:
        /*01f0*/ 	.word	0x00000080
        /*01f4*/ 	.word	0x00000001
        /*01f8*/ 	.word	0x00000001


	//----- nvinfo : EIATTR_CRS_STACK_SIZE
	.align		4
.L_60:
        /*01fc*/ 	.byte	0x04, 0x1e
        /*01fe*/ 	.short	(.L_62 - .L_61)
.L_61:
        /*0200*/ 	.word	0x00000000


	//----- nvinfo : EIATTR_CBANK_PARAM_SIZE
	.align		4
.L_62:
        /*0204*/ 	.byte	0x03, 0x19
        /*0206*/ 	.short	0x0050


	//----- nvinfo : EIATTR_PARAM_CBANK
	.align		4
        /*0208*/ 	.byte	0x04, 0x0a
        /*020a*/ 	.short	(.L_64 - .L_63)
	.align		4
.L_63:
        /*020c*/ 	.word	index@(.nv.constant0.matmul_kernel)
        /*0210*/ 	.short	0x0380
        /*0212*/ 	.short	0x0050


	//----- nvinfo : EIATTR_SW_WAR
	.align		4
.L_64:
        /*0214*/ 	.byte	0x04, 0x36
        /*0216*/ 	.short	(.L_66 - .L_65)
.L_65:
        /*0218*/ 	.word	0x00000008
.L_66:


//--------------------- .nv.compat                --------------------------
	.section	.nv.compat,"",@"SHT_CUDA_COMPAT_INFO"
	.align	4
        /*0000*/ 	.byte	0x02, 0x02, 0x02, 0x00, 0x02, 0x05, 0x05, 0x00, 0x02, 0x03, 0x00, 0x00, 0x02, 0x06, 0x01, 0x00


//--------------------- .nv.callgraph             --------------------------
	.section	.nv.callgraph,"",@"SHT_CUDA_CALLGRAPH"
	.align	4
	.sectionentsize	8
	.align		4
        /*0000*/ 	.word	0x00000000
	.align		4
        /*0004*/ 	.word	0xffffffff
	.align		4
        /*0008*/ 	.word	0x00000000
	.align		4
        /*000c*/ 	.word	0xfffffffe
	.align		4
        /*0010*/ 	.word	0x00000000
	.align		4
        /*0014*/ 	.word	0xfffffffd
	.align		4
        /*0018*/ 	.word	0x00000000
	.align		4
        /*001c*/ 	.word	0xfffffffc


//--------------------- .text.matmul_kernel       --------------------------
	.section	.text.matmul_kernel,"ax",@progbits
	.align	128
        .global         matmul_kernel
        .type           matmul_kernel,@function
        .size           matmul_kernel,(.L_x_20 - matmul_kernel)
        .other          matmul_kernel,@"STO_CUDA_ENTRY STV_DEFAULT"
matmul_kernel:
.text.matmul_kernel:
[----:B------:R-:W0:Y:S01]  /*0000*/  LDC R1, c[0x0][0x37c] ;  /* 0x0000df00ff017b82 */ /* 0x000e220000000800 */
[----:B------:R-:W1:Y:S01]  /*0010*/  S2R R69, SR_TID.X ;  /* 0x0000000000457919 */ /* 0x000e620000002100 */
[----:B------:R-:W2:Y:S01]  /*0020*/  LDCU.64 UR16, c[0x0][0x358] ;  /* 0x00006b00ff1077ac */ /* 0x000ea20008000a00 */
[----:B-1----:R-:W-:-:S13]  /*0030*/  ISETP.GE.U32.AND P1, PT, R69, 0x20, PT ;  /* 0x000000204500780c */ /* 0x002fda0003f26070 */
[----:B--2---:R-:W-:Y:S05]  /*0040*/  @P1 BRA `(.L_x_0) ;  /* 0x0000000000b81947 */ /* 0x004fea0003800000 */
[----:B------:R-:W1:Y:S01]  /*0050*/  S2UR UR6, SR_CgaCtaId ;  /* 0x00000000000679c3 */ /* 0x000e620000008800 */
[----:B------:R-:W-:Y:S01]  /*0060*/  NOP ;  /* 0x0000000000007918 */ /* 0x000fe20000000000 */
[----:B------:R-:W-:Y:S02]  /*0070*/  UMOV UR4, 0x40 ;  /* 0x0000004000047882 */ /* 0x000fe40000000000 */
[----:B-1----:R-:W-:-:S09]  /*0080*/  ULEA UR4, UR6, UR4, 0x18 ;  /* 0x0000000406047291 */ /* 0x002fd2000f8ec0ff */
[----:B------:R-:W1:Y:S01]  /*0090*/  LDS.U8 R0, [UR4] ;  /* 0x00000004ff007984 */ /* 0x000e620008000000 */
[----:B------:R-:W-:Y:S02]  /*00a0*/  UMOV UR4, 0x400 ;  /* 0x0000040000047882 */ /* 0x000fe40000000000 */
[----:B------:R-:W-:Y:S01]  /*00b0*/  ULEA UR4, UR6, UR4, 0x18 ;  /* 0x0000000406047291 */ /* 0x000fe2000f8ec0ff */
[----:B-1----:R-:W-:-:S13]  /*00c0*/  ISETP.NE.AND P0, PT, R0, RZ, PT ;  /* 0x000000ff0000720c */ /* 0x002fda0003f05270 */
[----:B------:R-:W-:Y:S05]  /*00d0*/  @P0 BRA `(.L_x_1) ;  /* 0x00000000007c0947 */ /* 0x000fea0003800000 */
[----:B------:R-:W-:-:S13]  /*00e0*/  ELECT P0, URZ, PT ;  /* 0x0000000000ff782f */ /* 0x000fda0003800000 */
[----:B------:R-:W-:Y:S05]  /*00f0*/  @!P0 BRA `(.L_x_2) ;  /* 0x0000000000848947 */ /* 0x000fea0003800000 */
[----:B------:R-:W-:Y:S01]  /*0100*/  UMOV UR5, 0x4 ;  /* 0x0000000400057882 */ /* 0x000fe20000000000 */
[----:B------:R-:W-:Y:S02]  /*0110*/  IMAD.MOV.U32 R4, RZ, RZ, 0x1 ;  /* 0x00000001ff047424 */ /* 0x000fe400078e00ff */
[----:B------:R-:W-:Y:S02]  /*0120*/  IMAD.MOV.U32 R5, RZ, RZ, 0xf ;  /* 0x0000000fff057424 */ /* 0x000fe400078e00ff */
[----:B------:R-:W-:Y:S04]  /*0130*/  DEPBAR.LE SB1, 0x36 ;  /* 0x00009d800000791a */ /* 0x000fe80000000000 */
[----:B------:R-:W1:Y:S02]  /*0140*/  UTCATOMSWS.FIND_AND_SET.ALIGN UP0, UR5, UR5 ;  /* 0x00000005000575e3 */ /* 0x000e640008000800 */
[----:B-1----:R-:W-:-:S04]  /*0150*/  PLOP3.LUT P0, PT, PT, PT, UP0, 0x80, 0x8 ;  /* 0x000000000008781c */ /* 0x002fc80003f0f008 */
[----:B------:R-:W-:-:S04]  /*0160*/  SEL R0, RZ, 0xffffffff, !P0 ;  /* 0xffffffffff007807 */ /* 0x000fc80004000000 */
[----:B------:R-:W-:Y:S01]  /*0170*/  ISETP.NE.AND P0, PT, R0, RZ, PT ;  /* 0x000000ff0000720c */ /* 0x000fe20003f05270 */
[----:B------:R-:W-:-:S12]  /*0180*/  IMAD.U32 R0, RZ, RZ, UR5 ;  /* 0x00000005ff007e24 */ /* 0x000fd8000f8e00ff */
[----:B------:R-:W-:Y:S05]  /*0190*/  @P0 BRA `(.L_x_3) ;  /* 0x0000000000240947 */ /* 0x000fea0003800000 */
.L_x_4:
[----:B------:R-:W-:Y:S05]  /*01a0*/  NANOSLEEP 0x64 ;  /* 0x000000640000795d */ /* 0x000fea0003800000 */
[----:B------:R-:W-:-:S05]  /*01b0*/  UMOV UR5, 0x4 ;  /* 0x0000000400057882 */ /* 0x000fca0000000000 */
[----:B------:R-:W-:Y:S04]  /*01c0*/  DEPBAR.LE SB1, 0x36 ;  /* 0x00009d800000791a */ /* 0x000fe80000000000 */
[----:B------:R-:W1:Y:S02]  /*01d0*/  UTCATOMSWS.FIND_AND_SET.ALIGN UP0, UR5, UR5 ;  /* 0x00000005000575e3 */ /* 0x000e640008000800 */
[----:B-1----:R-:W-:-:S04]  /*01e0*/  PLOP3.LUT P0, PT, PT, PT, UP0, 0x80, 0x8 ;  /* 0x000000000008781c */ /* 0x002fc80003f0f008 */
[----:B------:R-:W-:-:S04]  /*01f0*/  SEL R0, RZ, 0xffffffff, !P0 ;  /* 0xffffffffff007807 */ /* 0x000fc80004000000 */
[----:B------:R-:W-:Y:S01]  /*0200*/  ISETP.NE.AND P0, PT, R0, RZ, PT ;  /* 0x000000ff0000720c */ /* 0x000fe20003f05270 */
[----:B------:R-:W-:-:S12]  /*0210*/  IMAD.U32 R0, RZ, RZ, UR5 ;  /* 0x00000005ff007e24 */ /* 0x000fd8000f8e00ff */
[----:B------:R-:W-:Y:S05]  /*0220*/  @!P0 BRA `(.L_x_4) ;  /* 0xfffffffc00dc8947 */ /* 0x000fea000383ffff */
.L_x_3:
[C---:B------:R-:W-:Y:S01]  /*0230*/  VIADD R3, R0.reuse, 0x10 ;  /* 0x0000001000037836 */ /* 0x040fe20000000000 */
[----:B------:R-:W-:Y:S01]  /*0240*/  UMOV UR5, 0x50 ;  /* 0x0000005000057882 */ /* 0x000fe20000000000 */
[----:B------:R-:W-:Y:S01]  /*0250*/  SHF.L.U32 R2, R5, R0, RZ ;  /* 0x0000000005027219 */ /* 0x000fe200000006ff */
[----:B------:R-:W-:Y:S01]  /*0260*/  ULEA UR5, UR6, UR5, 0x18 ;  /* 0x0000000506057291 */ /* 0x000fe2000f8ec0ff */
[----:B------:R-:W-:Y:S01]  /*0270*/  IMAD.SHL.U32 R0, R0, 0x20, RZ ;  /* 0x0000002000007824 */ /* 0x000fe200078e00ff */
[----:B------:R-:W-:-:S04]  /*0280*/  SHF.L.U32 R3, R4, R3, RZ ;  /* 0x0000000304037219 */ /* 0x000fc800000006ff */
[----:B------:R-:W-:-:S05]  /*0290*/  LOP3.LUT R2, R3, R2, RZ, 0xfc, !PT ;  /* 0x0000000203027212 */ /* 0x000fca00078efcff */
[----:B------:R1:W-:Y:S04]  /*02a0*/  ATOMS.OR RZ, [UR5], R2 ;  /* 0x00000002ffff798c */ /* 0x0003e8000b000005 */
[----:B------:R1:W-:Y:S01]  /*02b0*/  STS [UR4], R0 ;  /* 0x00000000ff007988 */ /* 0x0003e20008000804 */
[----:B------:R-:W-:Y:S05]  /*02c0*/  BRA `(.L_x_2) ;  /* 0x0000000000107947 */ /* 0x000fea0003800000 */
.L_x_1:
[----:B------:R-:W-:Y:S01]  /*02d0*/  IMAD.MOV.U32 R0, RZ, RZ, -0x1 ;  /* 0xffffffffff007424 */ /* 0x000fe200078e00ff */
[----:B------:R-:W-:-:S04]  /*02e0*/  MOV R2, 0x310 ;  /* 0x0000031000027802 */ /* 0x000fc80000000f00 */
[----:B------:R1:W-:Y:S03]  /*02f0*/  STS [UR4], R0 ;  /* 0x00000000ff007988 */ /* 0x0003e60008000804 */
[----:B01----:R-:W-:Y:S05]  /*0300*/  CALL.REL.NOINC `($__internal_1_$__cuda_sm10x_tcgen05_guardrail_trap_phase_invalid_during_alloc) ;  /* 0x0000008000847944 */ /* 0x003fea0003c00000 */
.L_x_2:
[----:B------:R-:W-:Y:S05]  /*0310*/  WARPSYNC.ALL ;  /* 0x0000000000007948 */ /* 0x000fea0003800000 */
[----:B------:R-:W-:Y:S01]  /*0320*/  NOP ;  /* 0x0000000000007918 */ /* 0x000fe20000000000 */
.L_x_0:
[----:B------:R-:W2:Y:S08]  /*0330*/  LDC.64 R56, c[0x0][0x398] ;  /* 0x0000e600ff387b82 */ /* 0x000eb00000000a00 */
[----:B------:R-:W3:Y:S02]  /*0340*/  S2UR UR5, SR_CgaSize ;  /* 0x00000000000579c3 */ /* 0x000ee40000008a00 */
[----:B---3--:R-:W-:-:S12]  /*0350*/  UIMAD UR5, UR5, -0xa0, URZ ;  /* 0xffffff60050578a4 */ /* 0x008fd8000f8e02ff */
[----:B------:R-:W3:Y:S01]  /*0360*/  LDCU UR5, c[0x0][UR5+0x2b0] ;  /* 0x00005600050577ac */ /* 0x000ee20008000800 */
[----:B------:R-:W-:Y:S02]  /*0370*/  SHF.R.U32.HI R50, RZ, 0x5, R69 ;  /* 0x00000005ff327819 */ /* 0x000fe40000011645 */
[----:B------:R-:W-:Y:S01]  /*0380*/  PRMT R120, RZ, 0x7610, R120 ;  /* 0x00007610ff787816 */ /* 0x000fe20000000078 */
[----:B------:R-:W4:Y:S01]  /*0390*/  LDCU.128 UR20, c[0x0][0x380] ;  /* 0x00007000ff1477ac */ /* 0x000f220008000c00 */
[----:B------:R-:W5:Y:S01]  /*03a0*/  S2UR UR4, SR_CTAID.X ;  /* 0x00000000000479c3 */ /* 0x000f620000002500 */
[----:B------:R-:W-:-:S07]  /*03b0*/  UMOV UR6, 0x1 ;  /* 0x0000000100067882 */ /* 0x000fce0000000000 */
[----:B------:R-:W1:Y:S02]  /*03c0*/  LDC R126, c[0x0][0x3a0] ;  /* 0x0000e800ff7e7b82 */ /* 0x000e640000000800 */
[----:B-12---:R-:W-:Y:S01]  /*03d0*/  VIADD R0, R57, 0x1ff ;  /* 0x000001ff39007836 */ /* 0x006fe20000000000 */
[----:B------:R-:W-:-:S05]  /*03e0*/  IABS R8, R56 ;  /* 0x0000003800087213 */ /* 0x000fca0000000000 */
[----:B------:R-:W1:Y:S01]  /*03f0*/  LDC.64 R82, c[0x0][0x3a8] ;  /* 0x0000ea00ff527b82 */ /* 0x000e620000000a00 */
[----:B------:R-:W-:Y:S02]  /*0400*/  SHF.R.S32.HI R3, RZ, 0x1f, R0 ;  /* 0x0000001fff037819 */ /* 0x000fe40000011400 */
[----:B-----5:R-:W-:Y:S01]  /*0410*/  I2FP.F32.U32 R5, UR4 ;  /* 0x0000000400057c45 */ /* 0x020fe20008201000 */
[----:B------:R-:W-:Y:S01]  /*0420*/  UMOV UR4, 0x400 ;  /* 0x0000040000047882 */ /* 0x000fe20000000000 */
[----:B------:R-:W-:-:S03]  /*0430*/  LEA.HI R3, R3, R0, RZ, 0x9 ;  /* 0x0000000003037211 */ /* 0x000fc600078f48ff */
[----:B---3--:R-:W-:Y:S01]  /*0440*/  FMUL R5, R5, UR5 ;  /* 0x0000000505057c20 */ /* 0x008fe20008400000 */
[----:B------:R-:W-:Y:S01]  /*0450*/  SHF.R.S32.HI R3, RZ, 0x9, R3 ;  /* 0x00000009ff037819 */ /* 0x000fe20000011403 */
[----:B------:R-:W2:Y:S04]  /*0460*/  S2UR UR5, SR_CgaCtaId ;  /* 0x00000000000579c3 */ /* 0x000ea80000008800 */
[----:B------:R-:W-:Y:S01]  /*0470*/  IMAD.SHL.U32 R4, R3, 0x8, RZ ;  /* 0x0000000803047824 */ /* 0x000fe200078e00ff */
[----:B------:R-:W-:Y:S04]  /*0480*/  F2I.U32.TRUNC.NTZ R5, R5 ;  /* 0x0000000500057305 */ /* 0x000fe8000020f000 */
[----:B------:R-:W-:-:S04]  /*0490*/  IABS R7, R4 ;  /* 0x0000000400077213 */ /* 0x000fc80000000000 */
[----:B------:R-:W3:Y:S01]  /*04a0*/  I2F.RP R0, R7 ;  /* 0x0000000700007306 */ /* 0x000ee20000209400 */
[----:B--2---:R-:W-:Y:S02]  /*04b0*/  USHF.L.U32 UR19, UR5, 0x7, URZ ;  /* 0x0000000705137899 */ /* 0x004fe400080006ff */
[----:B------:R-:W-:-:S05]  /*04c0*/  ULEA UR15, UR5, UR4, 0x18 ;  /* 0x00000004050f7291 */ /* 0x000fca000f8ec0ff */
[----:B---3--:R-:W2:Y:S01]  /*04d0*/  MUFU.RCP R0, R0 ;  /* 0x0000000000007308 */ /* 0x008ea20000001000 */
[----:B------:R-:W3:Y:S01]  /*04e0*/  LDCU UR4, c[0x0][0x3a4] ;  /* 0x00007480ff0477ac */ /* 0x000ee20008000800 */
[----:B------:R-:W-:Y:S01]  /*04f0*/  VIADD R61, R50, UR19 ;  /* 0x00000013323d7c36 */ /* 0x000fe20008000000 */
[----:B------:R-:W-:Y:S01]  /*0500*/  UIADD3 UR10, UPT, UPT, UR15, 0x3000, URZ ;  /* 0x000030000f0a7890 */ /* 0x000fe2000fffe0ff */
[----:B--2---:R-:W-:Y:S01]  /*0510*/  VIADD R2, R0, 0xffffffe ;  /* 0x0ffffffe00027836 */ /* 0x004fe20000000000 */
[----:B------:R-:W-:-:S03]  /*0520*/  IABS R0, R5 ;  /* 0x0000000500007213 */ /* 0x000fc60000000000 */
[----:B------:R2:W5:Y:S02]  /*0530*/  F2I.FTZ.U32.TRUNC.NTZ R3, R2 ;  /* 0x0000000200037305 */ /* 0x000564000021f000 */
[----:B--2---:R-:W-:Y:S02]  /*0540*/  IMAD.MOV.U32 R2, RZ, RZ, RZ ;  /* 0x000000ffff027224 */ /* 0x004fe400078e00ff */
[----:B-----5:R-:W-:-:S04]  /*0550*/  IMAD.MOV R6, RZ, RZ, -R3 ;  /* 0x000000ffff067224 */ /* 0x020fc800078e0a03 */
[----:B------:R-:W-:Y:S01]  /*0560*/  IMAD R9, R6, R7, RZ ;  /* 0x0000000706097224 */ /* 0x000fe200078e02ff */
[----:B------:R-:W-:-:S03]  /*0570*/  IABS R6, R4 ;  /* 0x0000000400067213 */ /* 0x000fc60000000000 */
[----:B------:R-:W-:-:S04]  /*0580*/  IMAD.HI.U32 R3, R3, R9, R2 ;  /* 0x0000000903037227 */ /* 0x000fc800078e0002 */
[----:B------:R-:W-:Y:S02]  /*0590*/  IMAD.MOV R2, RZ, RZ, -R6 ;  /* 0x000000ffff027224 */ /* 0x000fe400078e0a06 */
[----:B------:R-:W-:-:S04]  /*05a0*/  IMAD.HI.U32 R3, R3, R0, RZ ;  /* 0x0000000003037227 */ /* 0x000fc800078e00ff */
[----:B------:R-:W-:Y:S01]  /*05b0*/  IMAD R0, R3, R2, R0 ;  /* 0x0000000203007224 */ /* 0x000fe200078e0200 */
[----:B------:R-:W-:Y:S04]  /*05c0*/  BAR.SYNC.DEFER_BLOCKING 0x0 ;  /* 0x0000000000007b1d */ /* 0x000fe80000010000 */
[----:B------:R-:W-:-:S13]  /*05d0*/  ISETP.GT.U32.AND P2, PT, R7, R0, PT ;  /* 0x000000000700720c */ /* 0x000fda0003f44070 */
[----:B------:R-:W-:Y:S02]  /*05e0*/  @!P2 IMAD.IADD R0, R0, 0x1, -R7 ;  /* 0x000000010000a824 */ /* 0x000fe400078e0a07 */
[----:B------:R-:W-:Y:S01]  /*05f0*/  @!P2 VIADD R3, R3, 0x1 ;  /* 0x000000010303a836 */ /* 0x000fe20000000000 */
[----:B------:R-:W-:Y:S02]  /*0600*/  ISETP.NE.AND P2, PT, R4, RZ, PT ;  /* 0x000000ff0400720c */ /* 0x000fe40003f45270 */
[----:B------:R-:W-:Y:S02]  /*0610*/  ISETP.GE.U32.AND P0, PT, R0, R7, PT ;  /* 0x000000070000720c */ /* 0x000fe40003f06070 */
[----:B------:R-:W-:-:S04]  /*0620*/  LOP3.LUT R0, R5, R4, RZ, 0x3c, !PT ;  /* 0x0000000405007212 */ /* 0x000fc800078e3cff */
[----:B------:R-:W-:Y:S01]  /*0630*/  ISETP.GE.AND P3, PT, R0, RZ, PT ;  /* 0x000000ff0000720c */ /* 0x000fe20003f66270 */
[----:B------:R-:W-:-:S06]  /*0640*/  VIADD R0, R56, 0x3f ;  /* 0x0000003f38007836 */ /* 0x000fcc0000000000 */
[----:B------:R-:W-:-:S04]  /*0650*/  @P0 VIADD R3, R3, 0x1 ;  /* 0x0000000103030836 */ /* 0x000fc80000000000 */
[----:B------:R-:W-:Y:S01]  /*0660*/  IMAD.MOV.U32 R2, RZ, RZ, R3 ;  /* 0x000000ffff027224 */ /* 0x000fe200078e0003 */
[----:B------:R-:W-:-:S03]  /*0670*/  SHF.R.S32.HI R3, RZ, 0x1f, R0 ;  /* 0x0000001fff037819 */ /* 0x000fc60000011400 */
[----:B------:R-:W-:Y:S01]  /*0680*/  @!P3 IMAD.MOV R2, RZ, RZ, -R2 ;  /* 0x000000ffff02b224 */ /* 0x000fe200078e0a02 */
[----:B------:R-:W-:Y:S02]  /*0690*/  @!P2 LOP3.LUT R2, RZ, R4, RZ, 0x33, !PT ;  /* 0x00000004ff02a212 */ /* 0x000fe400078e33ff */
[----:B------:R-:W-:-:S03]  /*06a0*/  LEA.HI R3, R3, R0, RZ, 0x6 ;  /* 0x0000000003037211 */ /* 0x000fc600078f30ff */
[----:B------:R-:W-:Y:S02]  /*06b0*/  IMAD.SHL.U32 R10, R2, 0x8, RZ ;  /* 0x00000008020a7824 */ /* 0x000fe400078e00ff */
[----:B------:R-:W-:-:S03]  /*06c0*/  IMAD.MOV R2, RZ, RZ, -R2 ;  /* 0x000000ffff027224 */ /* 0x000fc600078e0a02 */
[----:B------:R-:W-:Y:S01]  /*06d0*/  LEA.HI.SX32 R3, R3, -R10, 0x1a ;  /* 0x8000000a03037211 */ /* 0x000fe200078fd2ff */
[----:B------:R-:W-:-:S03]  /*06e0*/  IMAD R12, R4, R2, R5 ;  /* 0x00000002040c7224 */ /* 0x000fc600078e0205 */
[----:B------:R-:W-:Y:S02]  /*06f0*/  VIMNMX R11, PT, PT, R3, 0x8, PT ;  /* 0x00000008030b7848 */ /* 0x000fe40003fe0100 */
[----:B------:R-:W-:Y:S02]  /*0700*/  IABS R9, R12 ;  /* 0x0000000c00097213 */ /* 0x000fe40000000000 */
[-C--:B------:R-:W-:Y:S02]  /*0710*/  IABS R7, R11.reuse ;  /* 0x0000000b00077213 */ /* 0x080fe40000000000 */
[----:B------:R-:W-:Y:S02]  /*0720*/  IABS R4, R11 ;  /* 0x0000000b00047213 */ /* 0x000fe40000000000 */
[----:B------:R-:W2:Y:S08]  /*0730*/  I2F.RP R0, R7 ;  /* 0x0000000700007306 */ /* 0x000eb00000209400 */
[----:B--2---:R-:W2:Y:S02]  /*0740*/  MUFU.RCP R0, R0 ;  /* 0x0000000000007308 */ /* 0x004ea40000001000 */
[----:B--2---:R-:W-:-:S02]  /*0750*/  VIADD R3, R0, 0xffffffe ;  /* 0x0ffffffe00037836 */ /* 0x004fc40000000000 */
[----:B------:R-:W-:-:S04]  /*0760*/  IMAD.MOV R0, RZ, RZ, -R4 ;  /* 0x000000ffff007224 */ /* 0x000fc800078e0a04 */
[----:B------:R-:W2:Y:S08]  /*0770*/  I2F.RP R4, R8 ;  /* 0x0000000800047306 */ /* 0x000eb00000209400 */
[----:B------:R-:W5:Y:S08]  /*0780*/  F2I.FTZ.U32.TRUNC.NTZ R3, R3 ;  /* 0x0000000300037305 */ /* 0x000f70000021f000 */
[----:B--2---:R-:W2:Y:S01]  /*0790*/  MUFU.RCP R4, R4 ;  /* 0x0000000400047308 */ /* 0x004ea20000001000 */
[----:B-----5:R-:W-:-:S04]  /*07a0*/  IMAD.MOV R6, RZ, RZ, -R3 ;  /* 0x000000ffff067224 */ /* 0x020fc800078e0a03 */
[----:B------:R-:W-:-:S04]  /*07b0*/  IMAD.MOV.U32 R2, RZ, RZ, R6 ;  /* 0x000000ffff027224 */ /* 0x000fc800078e0006 */
[----:B------:R-:W-:Y:S02]  /*07c0*/  IMAD R5, R2, R7, RZ ;  /* 0x0000000702057224 */ /* 0x000fe400078e02ff */
[----:B------:R-:W-:-:S04]  /*07d0*/  IMAD.MOV.U32 R2, RZ, RZ, RZ ;  /* 0x000000ffff027224 */ /* 0x000fc800078e00ff */
[----:B------:R-:W-:Y:S01]  /*07e0*/  IMAD.HI.U32 R2, R3, R5, R2 ;  /* 0x0000000503027227 */ /* 0x000fe200078e0002 */
[----:B------:R-:W-:-:S03]  /*07f0*/  IABS R3, R57 ;  /* 0x0000003900037213 */ /* 0x000fc60000000000 */
[----:B--2---:R-:W-:Y:S01]  /*0800*/  VIADD R5, R4, 0xffffffe ;  /* 0x0ffffffe04057836 */ /* 0x004fe20000000000 */
[----:B------:R-:W2:Y:S01]  /*0810*/  I2F.RP R6, R3 ;  /* 0x0000000300067306 */ /* 0x000ea20000209400 */
[----:B------:R-:W-:-:S04]  /*0820*/  IMAD.HI.U32 R2, R2, R9, RZ ;  /* 0x0000000902027227 */ /* 0x000fc800078e00ff */
[----:B------:R-:W-:Y:S01]  /*0830*/  IMAD R0, R2, R0, R9 ;  /* 0x0000000002007224 */ /* 0x000fe200078e0209 */
[----:B------:R-:W-:Y:S01]  /*0840*/  LOP3.LUT R9, R69, 0x3f, RZ, 0xc0, !PT ;  /* 0x0000003f45097812 */ /* 0x000fe200078ec0ff */
[----:B------:R-:W-:Y:S01]  /*0850*/  IMAD.MOV.U32 R4, RZ, RZ, RZ ;  /* 0x000000ffff047224 */ /* 0x000fe200078e00ff */
[----:B------:R-:W-:Y:S02]  /*0860*/  F2I.FTZ.U32.TRUNC.NTZ R5, R5 ;  /* 0x0000000500057305 */ /* 0x000fe4000021f000 */
[----:B------:R-:W-:-:S06]  /*0870*/  ISETP.GT.U32.AND P2, PT, R7, R0, PT ;  /* 0x000000000700720c */ /* 0x000fcc0003f44070 */
[----:B--2---:R-:W2:Y:S07]  /*0880*/  MUFU.RCP R6, R6 ;  /* 0x0000000600067308 */ /* 0x004eae0000001000 */
[----:B------:R-:W-:Y:S02]  /*0890*/  @!P2 IMAD.IADD R0, R0, 0x1, -R7 ;  /* 0x000000010000a824 */ /* 0x000fe400078e0a07 */
[----:B------:R-:W-:Y:S01]  /*08a0*/  @!P2 VIADD R2, R2, 0x1 ;  /* 0x000000010202a836 */ /* 0x000fe20000000000 */
[----:B------:R-:W-:-:S02]  /*08b0*/  ISETP.NE.AND P2, PT, R11, RZ, PT ;  /* 0x000000ff0b00720c */ /* 0x000fc40003f45270 */
[----:B------:R-:W-:Y:S02]  /*08c0*/  ISETP.GE.U32.AND P0, PT, R0, R7, PT ;  /* 0x000000070000720c */ /* 0x000fe40003f06070 */
[----:B------:R-:W-:Y:S01]  /*08d0*/  LOP3.LUT R0, R12, R11, RZ, 0x3c, !PT ;  /* 0x0000000b0c007212 */ /* 0x000fe200078e3cff */
[----:B--2---:R-:W-:-:S03]  /*08e0*/  VIADD R7, R6, 0xffffffe ;  /* 0x0ffffffe06077836 */ /* 0x004fc60000000000 */
[----:B------:R-:W-:-:S03]  /*08f0*/  ISETP.GE.AND P3, PT, R0, RZ, PT ;  /* 0x000000ff0000720c */ /* 0x000fc60003f66270 */
[----:B------:R-:W2:Y:S04]  /*0900*/  F2I.FTZ.U32.TRUNC.NTZ R7, R7 ;  /* 0x0000000700077305 */ /* 0x000ea8000021f000 */
[----:B------:R-:W-:-:S06]  /*0910*/  @P0 VIADD R2, R2, 0x1 ;  /* 0x0000000102020836 */ /* 0x000fcc0000000000 */
[----:B------:R-:W-:Y:S01]  /*0920*/  @!P3 IMAD.MOV R2, RZ, RZ, -R2 ;  /* 0x000000ffff02b224 */ /* 0x000fe200078e0a02 */
[----:B------:R-:W-:Y:S02]  /*0930*/  @!P2 LOP3.LUT R2, RZ, R11, RZ, 0x33, !PT ;  /* 0x0000000bff02a212 */ /* 0x000fe400078e33ff */
[----:B------:R-:W-:-:S03]  /*0940*/  ISETP.NE.AND P2, PT, R56, RZ, PT ;  /* 0x000000ff3800720c */ /* 0x000fc60003f45270 */
[----:B------:R-:W-:Y:S02]  /*0950*/  IMAD.MOV R0, RZ, RZ, -R2 ;  /* 0x000000ffff007224 */ /* 0x000fe400078e0a02 */
[----:B--2---:R-:W-:Y:S02]  /*0960*/  IMAD.MOV R6, RZ, RZ, -R7 ;  /* 0x000000ffff067224 */ /* 0x004fe400078e0a07 */
[----:B------:R-:W-:Y:S02]  /*0970*/  IMAD R0, R11, R0, R12 ;  /* 0x000000000b007224 */ /* 0x000fe400078e020c */
[----:B------:R-:W-:Y:S02]  /*0980*/  IMAD.MOV R11, RZ, RZ, -R5 ;  /* 0x000000ffff0b7224 */ /* 0x000fe400078e0a05 */
[----:B------:R-:W-:Y:S02]  /*0990*/  IMAD.IADD R0, R10, 0x1, R0 ;  /* 0x000000010a007824 */ /* 0x000fe400078e0200 */
[----:B------:R-:W-:-:S02]  /*09a0*/  IMAD R11, R11, R8, RZ ;  /* 0x000000080b0b7224 */ /* 0x000fc400078e02ff */
[----:B------:R-:W-:Y:S02]  /*09b0*/  IMAD.SHL.U32 R68, R2, 0x200, RZ ;  /* 0x0000020002447824 */ /* 0x000fe400078e00ff */
[----:B------:R-:W-:Y:S02]  /*09c0*/  IMAD R2, R0, 0x40, R9 ;  /* 0x0000004000027824 */ /* 0x000fe400078e0209 */
[----:B------:R-:W-:Y:S01]  /*09d0*/  IMAD.HI.U32 R4, R5, R11, R4 ;  /* 0x0000000b05047227 */ /* 0x000fe200078e0004 */
[----:B------:R-:W-:Y:S02]  /*09e0*/  LOP3.LUT R61, R68, 0x183, R61, 0xf8, !PT ;  /* 0x00000183443d7812 */ /* 0x000fe400078ef83d */
[----:B------:R-:W-:Y:S01]  /*09f0*/  IABS R9, R2 ;  /* 0x0000000200097213 */ /* 0x000fe20000000000 */
[----:B------:R-:W-:Y:S01]  /*0a00*/  IMAD R5, R6, R3, RZ ;  /* 0x0000000306057224 */ /* 0x000fe200078e02ff */
[----:B------:R-:W-:Y:S01]  /*0a10*/  IABS R48, R61 ;  /* 0x0000003d00307213 */ /* 0x000fe20000000000 */
[----:B------:R-:W-:Y:S01]  /*0a20*/  IMAD.MOV.U32 R6, RZ, RZ, RZ ;  /* 0x000000ffff067224 */ /* 0x000fe200078e00ff */
[----:B------:R-:W-:-:S02]  /*0a30*/  LOP3.LUT R15, R61, 0x7c, RZ, 0xfc, !PT ;  /* 0x0000007c3d0f7812 */ /* 0x000fc400078efcff */
[----:B------:R-:W-:Y:S01]  /*0a40*/  LOP3.LUT R11, R61, 0xc, RZ, 0xfc, !PT ;  /* 0x0000000c3d0b7812 */ /* 0x000fe200078efcff */
[----:B------:R-:W-:Y:S01]  /*0a50*/  IMAD.HI.U32 R0, R7, R5, R6 ;  /* 0x0000000507007227 */ /* 0x000fe200078e0006 */
[C---:B------:R-:W-:Y:S02]  /*0a60*/  LOP3.LUT R6, R61.reuse, 0x4, RZ, 0xfc, !PT ;  /* 0x000000043d067812 */ /* 0x040fe400078efcff */
[----:B------:R-:W-:Y:S01]  /*0a70*/  IABS R101, R15 ;  /* 0x0000000f00657213 */ /* 0x000fe20000000000 */
[----:B------:R-:W-:Y:S01]  /*0a80*/  IMAD.MOV.U32 R7, RZ, RZ, R9 ;  /* 0x000000ffff077224 */ /* 0x000fe200078e0009 */
[----:B------:R-:W-:Y:S01]  /*0a90*/  IABS R88, R6 ;  /* 0x0000000600587213 */ /* 0x000fe20000000000 */
[----:B------:R-:W-:Y:S01]  /*0aa0*/  IMAD.HI.U32 R5, R0, R48, RZ ;  /* 0x0000003000057227 */ /* 0x000fe200078e00ff */
[----:B------:R-:W-:Y:S02]  /*0ab0*/  LOP3.LUT R10, R61, 0x8, RZ, 0xfc, !PT ;  /* 0x000000083d0a7812 */ /* 0x000fe400078efcff */
[----:B------:R-:W-:Y:S01]  /*0ac0*/  IABS R96, R11 ;  /* 0x0000000b00607213 */ /* 0x000fe20000000000 */
[----:B------:R-:W-:Y:S01]  /*0ad0*/  IMAD.HI.U32 R4, R4, R7, RZ ;  /* 0x0000000704047227 */ /* 0x000fe200078e00ff */
[----:B------:R-:W-:-:S02]  /*0ae0*/  ISETP.GE.AND P4, PT, R2, RZ, PT ;  /* 0x000000ff0200720c */ /* 0x000fc40003f86270 */
[----:B------:R-:W-:Y:S01]  /*0af0*/  IABS R49, R10 ;  /* 0x0000000a00317213 */ /* 0x000fe20000000000 */
[----:B------:R-:W-:Y:S01]  /*0b00*/  IMAD.MOV R5, RZ, RZ, -R5 ;  /* 0x000000ffff057224 */ /* 0x000fe200078e0a05 */
[----:B------:R-:W-:Y:S01]  /*0b10*/  ISETP.GE.AND P3, PT, R6, RZ, PT ;  /* 0x000000ff0600720c */ /* 0x000fe20003f66270 */
[----:B------:R-:W-:Y:S01]  /*0b20*/  IMAD.MOV R4, RZ, RZ, -R4 ;  /* 0x000000ffff047224 */ /* 0x000fe200078e0a04 */
[----:B------:R-:W-:Y:S01]  /*0b30*/  LOP3.LUT R13, R61, 0x10, RZ, 0xfc, !PT ;  /* 0x000000103d0d7812 */ /* 0x000fe200078efcff */
[----:B------:R-:W-:Y:S01]  /*0b40*/  IMAD R48, R3, R5, R48 ;  /* 0x0000000503307224 */ /* 0x000fe200078e0230 */
[----:B------:R-:W-:Y:S01]  /*0b50*/  LOP3.LUT R12, R61, 0x14, RZ, 0xfc, !PT ;  /* 0x000000143d0c7812 */ /* 0x000fe200078efcff */
[----:B------:R-:W-:Y:S01]  /*0b60*/  IMAD R5, R8, R4, R7 ;  /* 0x0000000408057224 */ /* 0x000fe200078e0207 */
[----:B------:R-:W-:Y:S01]  /*0b70*/  IABS R55, R13 ;  /* 0x0000000d00377213 */ /* 0x000fe20000000000 */
[----:B------:R-:W-:Y:S01]  /*0b80*/  IMAD.HI.U32 R4, R0, R88, RZ ;  /* 0x0000005800047227 */ /* 0x000fe200078e00ff */
[----:B------:R-:W-:-:S02]  /*0b90*/  IABS R95, R12 ;  /* 0x0000000c005f7213 */ /* 0x000fc40000000000 */
[----:B------:R-:W-:Y:S01]  /*0ba0*/  ISETP.GT.U32.AND P0, PT, R8, R5, PT ;  /* 0x000000050800720c */ /* 0x000fe20003f04070 */
[----:B------:R-:W-:Y:S01]  /*0bb0*/  IMAD.MOV R9, RZ, RZ, -R4 ;  /* 0x000000ffff097224 */ /* 0x000fe200078e0a04 */
[C---:B------:R-:W-:Y:S01]  /*0bc0*/  LOP3.LUT R14, R61.reuse, 0x18, RZ, 0xfc, !PT ;  /* 0x000000183d0e7812 */ /* 0x040fe200078efcff */
[C---:B------:R-:W-:Y:S01]  /*0bd0*/  IMAD.HI.U32 R4, R0.reuse, R101, RZ ;  /* 0x0000006500047227 */ /* 0x040fe200078e00ff */
[C---:B------:R-:W-:Y:S02]  /*0be0*/  LOP3.LUT R16, R61.reuse, 0x1c, RZ, 0xfc, !PT ;  /* 0x0000001c3d107812 */ /* 0x040fe400078efcff */
[----:B------:R-:W-:Y:S01]  /*0bf0*/  IABS R58, R14 ;  /* 0x0000000e003a7213 */ /* 0x000fe20000000000 */
[----:B------:R-:W-:Y:S01]  /*0c00*/  IMAD.MOV R4, RZ, RZ, -R4 ;  /* 0x000000ffff047224 */ /* 0x000fe200078e0a04 */
[----:B------:R-:W-:Y:S01]  /*0c10*/  IABS R94, R16 ;  /* 0x00000010005e7213 */ /* 0x000fe20000000000 */
[----:B------:R-:W-:Y:S01]  /*0c20*/  IMAD.HI.U32 R7, R0, R96, RZ ;  /* 0x0000006000077227 */ /* 0x000fe200078e00ff */
[----:B------:R-:W-:-:S02]  /*0c30*/  LOP3.LUT R22, R61, 0x20, RZ, 0xfc, !PT ;  /* 0x000000203d167812 */ /* 0x000fc400078efcff */
[----:B------:R-:W-:Y:S01]  /*0c40*/  LOP3.LUT R17, R61, 0x24, RZ, 0xfc, !PT ;  /* 0x000000243d117812 */ /* 0x000fe200078efcff */
[----:B------:R-:W-:Y:S01]  /*0c50*/  @!P0 IMAD.IADD R5, R5, 0x1, -R8 ;  /* 0x0000000105058824 */ /* 0x000fe200078e0a08 */
[----:B------:R-:W-:Y:S01]  /*0c60*/  IABS R59, R22 ;  /* 0x00000016003b7213 */ /* 0x000fe20000000000 */
[----:B------:R-:W-:Y:S01]  /*0c70*/  IMAD R101, R3, R4, R101 ;  /* 0x0000000403657224 */ /* 0x000fe200078e0265 */
[----:B------:R-:W-:Y:S01]  /*0c80*/  IABS R111, R17 ;  /* 0x00000011006f7213 */ /* 0x000fe20000000000 */
[----:B------:R-:W-:Y:S01]  /*0c90*/  IMAD.HI.U32 R6, R0, R49, RZ ;  /* 0x0000003100067227 */ /* 0x000fe200078e00ff */
[----:B------:R-:W-:Y:S02]  /*0ca0*/  ISETP.GT.U32.AND P0, PT, R8, R5, PT ;  /* 0x000000050800720c */ /* 0x000fe40003f04070 */
[C---:B------:R-:W-:Y:S01]  /*0cb0*/  LOP3.LUT R18, R61.reuse, 0x28, RZ, 0xfc, !PT ;  /* 0x000000283d127812 */ /* 0x040fe200078efcff */
[----:B------:R-:W-:Y:S01]  /*0cc0*/  IMAD.MOV R7, RZ, RZ, -R7 ;  /* 0x000000ffff077224 */ /* 0x000fe200078e0a07 */
[----:B------:R-:W-:Y:S01]  /*0cd0*/  LOP3.LUT R19, R61, 0x2c, RZ, 0xfc, !PT ;  /* 0x0000002c3d137812 */ /* 0x000fe200078efcff */
[----:B------:R-:W-:Y:S01]  /*0ce0*/  IMAD.MOV R6, RZ, RZ, -R6 ;  /* 0x000000ffff067224 */ /* 0x000fe200078e0a06 */
[----:B------:R-:W-:Y:S01]  /*0cf0*/  IABS R62, R18 ;  /* 0x00000012003e7213 */ /* 0x000fe20000000000 */
[C---:B------:R-:W-:Y:S01]  /*0d00*/  IMAD R88, R3.reuse, R9, R88 ;  /* 0x0000000903587224 */ /* 0x040fe200078e0258 */
[----:B------:R-:W-:Y:S01]  /*0d10*/  IABS R109, R19 ;  /* 0x00000013006d7213 */ /* 0x000fe20000000000 */
[----:B------:R-:W-:Y:S01]  /*0d20*/  IMAD R96, R3, R7, R96 ;  /* 0x0000000703607224 */ /* 0x000fe200078e0260 */
[----:B------:R-:W-:Y:S01]  /*0d30*/  LOP3.LUT R20, R61, 0x30, RZ, 0xfc, !PT ;  /* 0x000000303d147812 */ /* 0x000fe200078efcff */
[----:B------:R-:W-:Y:S01]  /*0d40*/  IMAD R49, R3, R6, R49 ;  /* 0x0000000603317224 */ /* 0x000fe200078e0231 */
[----:B------:R-:W-:Y:S01]  /*0d50*/  LOP3.LUT R25, R61, 0x34, RZ, 0xfc, !PT ;  /* 0x000000343d197812 */ /* 0x000fe200078efcff */
[----:B------:R-:W-:Y:S01]  /*0d60*/  @!P0 IMAD.IADD R5, R5, 0x1, -R8 ;  /* 0x0000000105058824 */ /* 0x000fe200078e0a08 */
[C---:B------:R-:W-:Y:S01]  /*0d70*/  ISETP.GT.U32.AND P0, PT, R3.reuse, R101, PT ;  /* 0x000000650300720c */ /* 0x040fe20003f04070 */
[----:B------:R-:W-:Y:S01]  /*0d80*/  IMAD.HI.U32 R4, R0, R55, RZ ;  /* 0x0000003700047227 */ /* 0x000fe200078e00ff */
[----:B------:R-:W-:-:S02]  /*0d90*/  ISETP.GT.U32.AND P5, PT, R3, R49, PT ;  /* 0x000000310300720c */ /* 0x000fc40003fa4070 */
[----:B------:R-:W-:Y:S01]  /*0da0*/  IABS R63, R20 ;  /* 0x00000014003f7213 */ /* 0x000fe20000000000 */
[----:B------:R-:W-:Y:S01]  /*0db0*/  @!P4 IMAD.MOV R5, RZ, RZ, -R5 ;  /* 0x000000ffff05c224 */ /* 0x000fe200078e0a05 */
[C---:B------:R-:W-:Y:S01]  /*0dc0*/  ISETP.GT.U32.AND P4, PT, R3.reuse, R48, PT ;  /* 0x000000300300720c */ /* 0x040fe20003f84070 */
[----:B------:R-:W-:Y:S01]  /*0dd0*/  IMAD.MOV R4, RZ, RZ, -R4 ;  /* 0x000000ffff047224 */ /* 0x000fe200078e0a04 */
[----:B------:R-:W-:Y:S01]  /*0de0*/  @!P2 LOP3.LUT R5, RZ, R56, RZ, 0x33, !PT ;  /* 0x00000038ff05a212 */ /* 0x000fe200078e33ff */
[C---:B------:R-:W-:Y:S01]  /*0df0*/  IMAD.HI.U32 R6, R0.reuse, R58, RZ ;  /* 0x0000003a00067227 */ /* 0x040fe200078e00ff */
[----:B------:R-:W-:Y:S02]  /*0e00*/  ISETP.GT.U32.AND P2, PT, R3, R88, PT ;  /* 0x000000580300720c */ /* 0x000fe40003f44070 */
[----:B------:R-:W-:Y:S01]  /*0e10*/  IABS R100, R25 ;  /* 0x0000001900647213 */ /* 0x000fe20000000000 */
[----:B------:R-:W-:Y:S01]  /*0e20*/  @!P0 IMAD.IADD R101, R101, 0x1, -R3 ;  /* 0x0000000165658824 */ /* 0x000fe200078e0a03 */
[C---:B------:R-:W-:Y:S01]  /*0e30*/  ISETP.GT.U32.AND P0, PT, R3.reuse, R96, PT ;  /* 0x000000600300720c */ /* 0x040fe20003f04070 */
[----:B------:R-:W-:Y:S01]  /*0e40*/  IMAD R55, R3, R4, R55 ;  /* 0x0000000403377224 */ /* 0x000fe200078e0237 */
[----:B------:R-:W-:Y:S01]  /*0e50*/  LOP3.LUT R26, R61, 0x38, RZ, 0xfc, !PT ;  /* 0x000000383d1a7812 */ /* 0x000fe200078efcff */
[----:B------:R-:W-:Y:S01]  /*0e60*/  IMAD.HI.U32 R4, R0, R95, RZ ;  /* 0x0000005f00047227 */ /* 0x000fe200078e00ff */
[----:B------:R-:W-:-:S02]  /*0e70*/  ISETP.GT.U32.AND P6, PT, R3, R101, PT ;  /* 0x000000650300720c */ /* 0x000fc40003fc4070 */
[----:B------:R-:W-:Y:S01]  /*0e80*/  IABS R64, R26 ;  /* 0x0000001a00407213 */ /* 0x000fe20000000000 */
[--C-:B------:R-:W-:Y:S01]  /*0e90*/  @!P4 IMAD.IADD R48, R48, 0x1, -R3.reuse ;  /* 0x000000013030c824 */ /* 0x100fe200078e0a03 */
[----:B------:R-:W-:Y:S01]  /*0ea0*/  LOP3.LUT R24, R61, 0x48, RZ, 0xfc, !PT ;  /* 0x000000483d187812 */ /* 0x000fe200078efcff */
[--C-:B------:R-:W-:Y:S01]  /*0eb0*/  @!P2 IMAD.IADD R88, R88, 0x1, -R3.reuse ;  /* 0x000000015858a824 */ /* 0x100fe200078e0a03 */
[C---:B------:R-:W-:Y:S01]  /*0ec0*/  ISETP.GT.U32.AND P2, PT, R3.reuse, R55, PT ;  /* 0x000000370300720c */ /* 0x040fe20003f44070 */
[----:B------:R-:W-:Y:S01]  /*0ed0*/  IMAD.MOV R4, RZ, RZ, -R4 ;  /* 0x000000ffff047224 */ /* 0x000fe200078e0a04 */
[----:B------:R-:W-:Y:S01]  /*0ee0*/  ISETP.GT.U32.AND P4, PT, R3, R48, PT ;  /* 0x000000300300720c */ /* 0x000fe20003f84070 */
[--C-:B------:R-:W-:Y:S01]  /*0ef0*/  @!P0 IMAD.IADD R96, R96, 0x1, -R3.reuse ;  /* 0x0000000160608824 */ /* 0x100fe200078e0a03 */
[----:B------:R-:W-:Y:S01]  /*0f00*/  IABS R66, R24 ;  /* 0x0000001800427213 */ /* 0x000fe20000000000 */
[--C-:B------:R-:W-:Y:S01]  /*0f10*/  @!P5 IMAD.IADD R49, R49, 0x1, -R3.reuse ;  /* 0x000000013131d824 */ /* 0x100fe200078e0a03 */
[----:B------:R-:W-:Y:S01]  /*0f20*/  ISETP.GT.U32.AND P5, PT, R3, R88, PT ;  /* 0x000000580300720c */ /* 0x000fe20003fa4070 */
[----:B------:R-:W-:Y:S01]  /*0f30*/  @!P6 IMAD.IADD R101, R101, 0x1, -R3 ;  /* 0x000000016565e824 */ /* 0x000fe200078e0a03 */
[C---:B------:R-:W-:Y:S01]  /*0f40*/  ISETP.GT.U32.AND P6, PT, R3.reuse, R96, PT ;  /* 0x000000600300720c */ /* 0x040fe20003fc4070 */
[C---:B------:R-:W-:Y:S01]  /*0f50*/  IMAD R95, R3.reuse, R4, R95 ;  /* 0x00000004035f7224 */ /* 0x040fe200078e025f */
[----:B------:R-:W-:Y:S01]  /*0f60*/  ISETP.GT.U32.AND P0, PT, R3, R49, PT ;  /* 0x000000310300720c */ /* 0x000fe20003f04070 */
[----:B------:R-:W-:Y:S01]  /*0f70*/  IMAD.MOV R6, RZ, RZ, -R6 ;  /* 0x000000ffff067224 */ /* 0x000fe200078e0a06 */
[C---:B------:R-:W-:Y:S01]  /*0f80*/  LOP3.LUT R21, R61.reuse, 0x4c, RZ, 0xfc, !PT ;  /* 0x0000004c3d157812 */ /* 0x040fe200078efcff */
[----:B------:R-:W-:Y:S01]  /*0f90*/  IMAD.HI.U32 R4, R0, R94, RZ ;  /* 0x0000005e00047227 */ /* 0x000fe200078e00ff */
[----:B------:R-:W-:-:S02]  /*0fa0*/  LOP3.LUT R23, R61, 0x50, RZ, 0xfc, !PT ;  /* 0x000000503d177812 */ /* 0x000fc400078efcff */
[----:B------:R-:W-:Y:S01]  /*0fb0*/  IABS R104, R21 ;  /* 0x0000001500687213 */ /* 0x000fe20000000000 */
[----:B------:R-:W-:Y:S01]  /*0fc0*/  IMAD R58, R3, R6, R58 ;  /* 0x00000006033a7224 */ /* 0x000fe200078e023a */
[----:B------:R-:W-:Y:S01]  /*0fd0*/  IABS R70, R23 ;  /* 0x0000001700467213 */ /* 0x000fe20000000000 */
[----:B------:R-:W-:Y:S01]  /*0fe0*/  IMAD.MOV R4, RZ, RZ, -R4 ;  /* 0x000000ffff047224 */ /* 0x000fe200078e0a04 */
[----:B------:R-:W-:Y:S01]  /*0ff0*/  LOP3.LUT R27, R61, 0x54, RZ, 0xfc, !PT ;  /* 0x000000543d1b7812 */ /* 0x000fe200078efcff */
[--C-:B------:R-:W-:Y:S01]  /*1000*/  @!P4 IMAD.IADD R48, R48, 0x1, -R3.reuse ;  /* 0x000000013030c824 */ /* 0x100fe200078e0a03 */
[----:B------:R-:W-:Y:S01]  /*1010*/  ISETP.GT.U32.AND P4, PT, R3, R95, PT ;  /* 0x0000005f0300720c */ /* 0x000fe20003f84070 */
[--C-:B------:R-:W-:Y:S01]  /*1020*/  @!P2 IMAD.IADD R55, R55, 0x1, -R3.reuse ;  /* 0x000000013737a824 */ /* 0x100fe200078e0a03 */
[C---:B------:R-:W-:Y:S01]  /*1030*/  ISETP.GT.U32.AND P2, PT, R3.reuse, R58, PT ;  /* 0x0000003a0300720c */ /* 0x040fe20003f44070 */
[----:B------:R-:W-:Y:S01]  /*1040*/  IMAD R94, R3, R4, R94 ;  /* 0x00000004035e7224 */ /* 0x000fe200078e025e */
[----:B------:R-:W-:Y:S01]  /*1050*/  LOP3.LUT R37, R61, 0x58, RZ, 0xfc, !PT ;  /* 0x000000583d257812 */ /* 0x000fe200078efcff */
[--C-:B------:R-:W-:Y:S01]  /*1060*/  @!P5 IMAD.IADD R88, R88, 0x1, -R3.reuse ;  /* 0x000000015858d824 */ /* 0x100fe200078e0a03 */
[C---:B------:R-:W-:Y:S01]  /*1070*/  ISETP.GT.U32.AND P5, PT, R3.reuse, R55, PT ;  /* 0x000000370300720c */ /* 0x040fe20003fa4070 */
[----:B------:R-:W-:Y:S01]  /*1080*/  @!P6 IMAD.IADD R96, R96, 0x1, -R3 ;  /* 0x000000016060e824 */ /* 0x000fe200078e0a03 */
[----:B------:R-:W-:Y:S01]  /*1090*/  ISETP.GT.U32.AND P6, PT, R3, R94, PT ;  /* 0x0000005e0300720c */ /* 0x000fe20003fc4070 */
[----:B------:R-:W-:Y:S01]  /*10a0*/  IMAD.HI.U32 R4, R0, R59, RZ ;  /* 0x0000003b00047227 */ /* 0x000fe200078e00ff */
[----:B------:R-:W-:-:S02]  /*10b0*/  LOP3.LUT R33, R61, 0x5c, RZ, 0xfc, !PT ;  /* 0x0000005c3d217812 */ /* 0x000fc400078efcff */
[----:B------:R-:W-:Y:S01]  /*10c0*/  IABS R32, R27 ;  /* 0x0000001b00207213 */ /* 0x000fe20000000000 */
[--C-:B------:R-:W-:Y:S01]  /*10d0*/  @!P4 IMAD.IADD R95, R95, 0x1, -R3.reuse ;  /* 0x000000015f5fc824 */ /* 0x100fe200078e0a03 */
[----:B------:R-:W-:Y:S01]  /*10e0*/  IABS R44, R37 ;  /* 0x00000025002c7213 */ /* 0x000fe20000000000 */
[--C-:B------:R-:W-:Y:S01]  /*10f0*/  @!P2 IMAD.IADD R58, R58, 0x1, -R3.reuse ;  /* 0x000000013a3aa824 */ /* 0x100fe200078e0a03 */
[----:B------:R-:W-:Y:S01]  /*1100*/  ISETP.GE.AND P2, PT, R15, RZ, PT ;  /* 0x000000ff0f00720c */ /* 0x000fe20003f46270 */
[----:B------:R-:W-:Y:S01]  /*1110*/  IMAD.MOV R4, RZ, RZ, -R4 ;  /* 0x000000ffff047224 */ /* 0x000fe200078e0a04 */
[----:B------:R-:W-:Y:S01]  /*1120*/  LOP3.LUT R15, R61, 0x44, RZ, 0xfc, !PT ;  /* 0x000000443d0f7812 */ /* 0x000fe200078efcff */
[--C-:B------:R-:W-:Y:S01]  /*1130*/  @!P5 IMAD.IADD R55, R55, 0x1, -R3.reuse ;  /* 0x000000013737d824 */ /* 0x100fe200078e0a03 */
[C---:B------:R-:W-:Y:S01]  /*1140*/  ISETP.GT.U32.AND P5, PT, R3.reuse, R95, PT ;  /* 0x0000005f0300720c */ /* 0x040fe20003fa4070 */
[----:B------:R-:W-:Y:S01]  /*1150*/  @!P6 IMAD.IADD R94, R94, 0x1, -R3 ;  /* 0x000000015e5ee824 */ /* 0x000fe200078e0a03 */
[C---:B------:R-:W-:Y:S01]  /*1160*/  ISETP.GT.U32.AND P6, PT, R3.reuse, R58, PT ;  /* 0x0000003a0300720c */ /* 0x040fe20003fc4070 */
[----:B------:R-:W-:Y:S01]  /*1170*/  IMAD R59, R3, R4, R59 ;  /* 0x00000004033b7224 */ /* 0x000fe200078e023b */
[----:B------:R-:W-:Y:S01]  /*1180*/  IABS R103, R15 ;  /* 0x0000000f00677213 */ /* 0x000fe20000000000 */
[----:B------:R-:W-:Y:S01]  /*1190*/  IMAD.HI.U32 R4, R0, R111, RZ ;  /* 0x0000006f00047227 */ /* 0x000fe200078e00ff */
[----:B------:R-:W-:-:S02]  /*11a0*/  IABS R36, R33 ;  /* 0x0000002100247213 */ /* 0x000fc40000000000 */
[C---:B------:R-:W-:Y:S01]  /*11b0*/  LOP3.LUT R35, R61.reuse, 0x60, RZ, 0xfc, !PT ;  /* 0x000000603d237812 */ /* 0x040fe200078efcff */
[----:B------:R-:W-:Y:S01]  /*11c0*/  IMAD.MOV R4, RZ, RZ, -R4 ;  /* 0x000000ffff047224 */ /* 0x000fe200078e0a04 */
[----:B------:R-:W-:Y:S01]  /*11d0*/  ISETP.GE.AND P4, PT, R10, RZ, PT ;  /* 0x000000ff0a00720c */ /* 0x000fe20003f86270 */
[----:B------:R-:W-:Y:S01]  /*11e0*/  IMAD.HI.U32 R6, R0, R109, RZ ;  /* 0x0000006d00067227 */ /* 0x000fe200078e00ff */
[----:B------:R-:W-:Y:S02]  /*11f0*/  IABS R38, R35 ;  /* 0x0000002300267213 */ /* 0x000fe40000000000 */
[----:B------:R-:W-:Y:S01]  /*1200*/  LOP3.LUT R39, R61, 0x64, RZ, 0xfc, !PT ;  /* 0x000000643d277812 */ /* 0x000fe200078efcff */
        /* <DEDUP_REMOVED lines=8> */
[C---:B------:R-:W-:Y:S01]  /*1290*/  LOP3.LUT R71, R61.reuse, 0x70, RZ, 0xfc, !PT ;  /* 0x000000703d477812 */ /* 0x040fe200078efcff */
[----:B------:R-:W-:Y:S01]  /*12a0*/  IMAD.MOV R4, RZ, RZ, -R4 ;  /* 0x000000ffff047224 */ /* 0x000fe200078e0a04 */
[----:B------:R-:W-:Y:S01]  /*12b0*/  LOP3.LUT R67, R61, 0x74, RZ, 0xfc, !PT ;  /* 0x000000743d437812 */ /* 0x000fe200078efcff */
[----:B------:R-:W-:Y:S01]  /*12c0*/  IMAD.MOV R6, RZ, RZ, -R6 ;  /* 0x000000ffff067224 */ /* 0x000fe200078e0a06 */
[----:B------:R-:W-:Y:S01]  /*12d0*/  IABS R40, R39 ;  /* 0x0000002700287213 */ /* 0x000fe20000000000 */
[----:B------:R-:W-:Y:S01]  /*12e0*/  IMAD R62, R3, R4, R62 ;  /* 0x00000004033e7224 */ /* 0x000fe200078e023e */
[----:B------:R-:W-:Y:S01]  /*12f0*/  IABS R42, R41 ;  /* 0x00000029002a7213 */ /* 0x000fe20000000000 */
[--C-:B------:R-:W-:Y:S01]  /*1300*/  @!P5 IMAD.IADD R59, R59, 0x1, -R3.reuse ;  /* 0x000000013b3bd824 */ /* 0x100fe200078e0a03 */
[----:B------:R-:W-:Y:S01]  /*1310*/  IABS R47, R45 ;  /* 0x0000002d002f7213 */ /* 0x000fe20000000000 */
[----:B------:R-:W-:Y:S01]  /*1320*/  @!P6 IMAD.IADD R111, R111, 0x1, -R3 ;  /* 0x000000016f6fe824 */ /* 0x000fe200078e0a03 */
[----:B------:R-:W-:Y:S01]  /*1330*/  IABS R46, R71 ;  /* 0x00000047002e7213 */ /* 0x000fe20000000000 */
[C---:B------:R-:W-:Y:S01]  /*1340*/  IMAD R109, R3.reuse, R6, R109 ;  /* 0x00000006036d7224 */ /* 0x040fe200078e026d */
[C---:B------:R-:W-:Y:S01]  /*1350*/  ISETP.GT.U32.AND P5, PT, R3.reuse, R59, PT ;  /* 0x0000003b0300720c */ /* 0x040fe20003fa4070 */
[----:B------:R-:W-:Y:S01]  /*1360*/  IMAD.HI.U32 R7, R0, R63, RZ ;  /* 0x0000003f00077227 */ /* 0x000fe200078e00ff */
[----:B------:R-:W-:-:S02]  /*1370*/  ISETP.GT.U32.AND P6, PT, R3, R111, PT ;  /* 0x0000006f0300720c */ /* 0x000fc40003fc4070 */
[----:B------:R-:W-:Y:S01]  /*1380*/  IABS R56, R67 ;  /* 0x0000004300387213 */ /* 0x000fe20000000000 */
[----:B------:R-:W-:-:S04]  /*1390*/  IMAD.HI.U32 R4, R0, R100, RZ ;  /* 0x0000006400047227 */ /* 0x000fc800078e00ff */
[----:B------:R-:W-:Y:S02]  /*13a0*/  IMAD.MOV R8, RZ, RZ, -R7 ;  /* 0x000000ffff087224 */ /* 0x000fe400078e0a07 */
[----:B------:R-:W-:Y:S02]  /*13b0*/  IMAD.MOV R4, RZ, RZ, -R4 ;  /* 0x000000ffff047224 */ /* 0x000fe400078e0a04 */
[--C-:B------:R-:W-:Y:S01]  /*13c0*/  @!P5 IMAD.IADD R59, R59, 0x1, -R3.reuse ;  /* 0x000000013b3bd824 */ /* 0x100fe200078e0a03 */
[----:B------:R-:W-:Y:S01]  /*13d0*/  ISETP.GT.U32.AND P5, PT, R3, R62, PT ;  /* 0x0000003e0300720c */ /* 0x000fe20003fa4070 */
[----:B------:R-:W-:Y:S01]  /*13e0*/  @!P6 IMAD.IADD R111, R111, 0x1, -R3 ;  /* 0x000000016f6fe824 */ /* 0x000fe200078e0a03 */
[C---:B------:R-:W-:Y:S01]  /*13f0*/  ISETP.GT.U32.AND P6, PT, R3.reuse, R109, PT ;  /* 0x0000006d0300720c */ /* 0x040fe20003fc4070 */
[C---:B------:R-:W-:Y:S02]  /*1400*/  IMAD R63, R3.reuse, R8, R63 ;  /* 0x00000008033f7224 */ /* 0x040fe400078e023f */
[----:B------:R-:W-:-:S02]  /*1410*/  IMAD R100, R3, R4, R100 ;  /* 0x0000000403647224 */ /* 0x000fc400078e0264 */
[----:B------:R-:W-:Y:S01]  /*1420*/  @!P2 IMAD.MOV R101, RZ, RZ, -R101 ;  /* 0x000000ffff65a224 */ /* 0x000fe200078e0a65 */
[----:B------:R-:W-:Y:S01]  /*1430*/  ISETP.GE.AND P2, PT, R13, RZ, PT ;  /* 0x000000ff0d00720c */ /* 0x000fe20003f46270 */
[--C-:B------:R-:W-:Y:S01]  /*1440*/  @!P0 IMAD.IADD R49, R49, 0x1, -R3.reuse ;  /* 0x0000000131318824 */ /* 0x100fe200078e0a03 */
[C---:B------:R-:W-:Y:S01]  /*1450*/  LOP3.LUT R13, R61.reuse, 0x3c, RZ, 0xfc, !PT ;  /* 0x0000003c3d0d7812 */ /* 0x040fe200078efcff */
[----:B------:R-:W-:Y:S01]  /*1460*/  IMAD.HI.U32 R6, R0, R64, RZ ;  /* 0x0000004000067227 */ /* 0x000fe200078e00ff */
[----:B------:R-:W-:Y:S02]  /*1470*/  ISETP.GE.AND P0, PT, R61, RZ, PT ;  /* 0x000000ff3d00720c */ /* 0x000fe40003f06270 */
[----:B------:R-:W-:Y:S01]  /*1480*/  IABS R102, R13 ;  /* 0x0000000d00667213 */ /* 0x000fe20000000000 */
[--C-:B------:R-:W-:Y:S02]  /*1490*/  @!P5 IMAD.IADD R62, R62, 0x1, -R3.reuse ;  /* 0x000000013e3ed824 */ /* 0x100fe400078e0a03 */
[----:B------:R-:W-:-:S02]  /*14a0*/  @!P6 IMAD.IADD R109, R109, 0x1, -R3 ;  /* 0x000000016d6de824 */ /* 0x000fc400078e0a03 */
[----:B------:R-:W-:Y:S01]  /*14b0*/  IMAD.HI.U32 R7, R0, R102, RZ ;  /* 0x0000006600077227 */ /* 0x000fe200078e00ff */
[C---:B------:R-:W-:Y:S02]  /*14c0*/  ISETP.GT.U32.AND P5, PT, R3.reuse, R62, PT ;  /* 0x0000003e0300720c */ /* 0x040fe40003fa4070 */
[C---:B------:R-:W-:Y:S01]  /*14d0*/  ISETP.GT.U32.AND P6, PT, R3.reuse, R109, PT ;  /* 0x0000006d0300720c */ /* 0x040fe20003fc4070 */
[----:B------:R-:W-:Y:S02]  /*14e0*/  IMAD.MOV R6, RZ, RZ, -R6 ;  /* 0x000000ffff067224 */ /* 0x000fe400078e0a06 */
[----:B------:R-:W-:Y:S02]  /*14f0*/  IMAD.MOV R7, RZ, RZ, -R7 ;  /* 0x000000ffff077224 */ /* 0x000fe400078e0a07 */
[----:B------:R-:W-:Y:S01]  /*1500*/  @!P0 IMAD.MOV R48, RZ, RZ, -R48 ;  /* 0x000000ffff308224 */ /* 0x000fe200078e0a30 */
[C---:B------:R-:W-:Y:S01]  /*1510*/  ISETP.GT.U32.AND P0, PT, R3.reuse, R94, PT ;  /* 0x0000005e0300720c */ /* 0x040fe20003f04070 */
[----:B------:R-:W-:-:S02]  /*1520*/  IMAD R64, R3, R6, R64 ;  /* 0x0000000603407224 */ /* 0x000fc400078e0240 */
[C---:B------:R-:W-:Y:S02]  /*1530*/  IMAD R102, R3.reuse, R7, R102 ;  /* 0x0000000703667224 */ /* 0x040fe400078e0266 */
[--C-:B------:R-:W-:Y:S01]  /*1540*/  @!P5 IMAD.IADD R62, R62, 0x1, -R3.reuse ;  /* 0x000000013e3ed824 */ /* 0x100fe200078e0a03 */
[----:B------:R-:W-:Y:S01]  /*1550*/  ISETP.GT.U32.AND P5, PT, R3, R63, PT ;  /* 0x0000003f0300720c */ /* 0x000fe20003fa4070 */
[----:B------:R-:W-:Y:S01]  /*1560*/  @!P6 IMAD.IADD R109, R109, 0x1, -R3 ;  /* 0x000000016d6de824 */ /* 0x000fe200078e0a03 */
[----:B------:R-:W-:Y:S01]  /*1570*/  ISETP.GT.U32.AND P6, PT, R3, R100, PT ;  /* 0x000000640300720c */ /* 0x000fe20003fc4070 */
[----:B------:R-:W-:-:S04]  /*1580*/  IMAD.HI.U32 R4, R0, R103, RZ ;  /* 0x0000006700047227 */ /* 0x000fc800078e00ff */
[--C-:B------:R-:W-:Y:S01]  /*1590*/  @!P0 IMAD.IADD R94, R94, 0x1, -R3.reuse ;  /* 0x000000015e5e8824 */ /* 0x100fe200078e0a03 */
[----:B------:R-:W-:Y:S01]  /*15a0*/  ISETP.GE.AND P0, PT, R11, RZ, PT ;  /* 0x000000ff0b00720c */ /* 0x000fe20003f06270 */
[----:B------:R-:W-:Y:S01]  /*15b0*/  IMAD.MOV R4, RZ, RZ, -R4 ;  /* 0x000000ffff047224 */ /* 0x000fe200078e0a04 */
[C---:B------:R-:W-:Y:S01]  /*15c0*/  LOP3.LUT R11, R61.reuse, 0x40, RZ, 0xfc, !PT ;  /* 0x000000403d0b7812 */ /* 0x040fe200078efcff */
[----:B------:R-:W-:Y:S01]  /*15d0*/  IMAD.HI.U32 R6, R0, R66, RZ ;  /* 0x0000004200067227 */ /* 0x000fe200078e00ff */
[----:B------:R-:W-:Y:S02]  /*15e0*/  LOP3.LUT R61, R61, 0x78, RZ, 0xfc, !PT ;  /* 0x000000783d3d7812 */ /* 0x000fe400078efcff */
[----:B------:R-:W-:Y:S01]  /*15f0*/  IABS R65, R11 ;  /* 0x0000000b00417213 */ /* 0x000fe20000000000 */
[--C-:B------:R-:W-:Y:S01]  /*1600*/  @!P5 IMAD.IADD R63, R63, 0x1, -R3.reuse ;  /* 0x000000013f3fd824 */ /* 0x100fe200078e0a03 */
[----:B------:R-:W-:Y:S01]  /*1610*/  IABS R60, R61 ;  /* 0x0000003d003c7213 */ /* 0x000fe20000000000 */
[----:B------:R-:W-:-:S02]  /*1620*/  @!P6 IMAD.IADD R100, R100, 0x1, -R3 ;  /* 0x000000016464e824 */ /* 0x000fc400078e0a03 */
[----:B------:R-:W-:Y:S01]  /*1630*/  IMAD.HI.U32 R8, R0, R65, RZ ;  /* 0x0000004100087227 */ /* 0x000fe200078e00ff */
[C---:B------:R-:W-:Y:S02]  /*1640*/  ISETP.GT.U32.AND P5, PT, R3.reuse, R63, PT ;  /* 0x0000003f0300720c */ /* 0x040fe40003fa4070 */
[C---:B------:R-:W-:Y:S01]  /*1650*/  ISETP.GT.U32.AND P6, PT, R3.reuse, R100, PT ;  /* 0x000000640300720c */ /* 0x040fe20003fc4070 */
[----:B------:R-:W-:Y:S02]  /*1660*/  IMAD.MOV R8, RZ, RZ, -R8 ;  /* 0x000000ffff087224 */ /* 0x000fe400078e0a08 */
[C---:B------:R-:W-:Y:S02]  /*1670*/  IMAD R103, R3.reuse, R4, R103 ;  /* 0x0000000403677224 */ /* 0x040fe400078e0267 */
[----:B------:R-:W-:Y:S02]  /*1680*/  IMAD R65, R3, R8, R65 ;  /* 0x0000000803417224 */ /* 0x000fe400078e0241 */
[----:B------:R-:W-:-:S02]  /*1690*/  IMAD.MOV R6, RZ, RZ, -R6 ;  /* 0x000000ffff067224 */ /* 0x000fc400078e0a06 */
[----:B------:R-:W-:Y:S02]  /*16a0*/  @!P3 IMAD.MOV R88, RZ, RZ, -R88 ;  /* 0x000000ffff58b224 */ /* 0x000fe400078e0a58 */
[--C-:B------:R-:W-:Y:S01]  /*16b0*/  @!P5 IMAD.IADD R63, R63, 0x1, -R3.reuse ;  /* 0x000000013f3fd824 */ /* 0x100fe200078e0a03 */
[C---:B------:R-:W-:Y:S01]  /*16c0*/  ISETP.GT.U32.AND P5, PT, R3.reuse, R64, PT ;  /* 0x000000400300720c */ /* 0x040fe20003fa4070 */
[----:B------:R-:W-:Y:S01]  /*16d0*/  @!P6 IMAD.IADD R100, R100, 0x1, -R3 ;  /* 0x000000016464e824 */ /* 0x000fe200078e0a03 */
[C---:B------:R-:W-:Y:S01]  /*16e0*/  ISETP.GT.U32.AND P6, PT, R3.reuse, R102, PT ;  /* 0x000000660300720c */ /* 0x040fe20003fc4070 */
[----:B------:R-:W-:Y:S02]  /*16f0*/  IMAD R66, R3, R6, R66 ;  /* 0x0000000603427224 */ /* 0x000fe400078e0242 */
[----:B------:R-:W-:-:S04]  /*1700*/  IMAD.HI.U32 R7, R0, R104, RZ ;  /* 0x0000006800077227 */ /* 0x000fc800078e00ff */
[----:B------:R-:W-:-:S04]  /*1710*/  IMAD.HI.U32 R8, R0, R70, RZ ;  /* 0x0000004600087227 */ /* 0x000fc800078e00ff */
[--C-:B------:R-:W-:Y:S02]  /*1720*/  @!P5 IMAD.IADD R64, R64, 0x1, -R3.reuse ;  /* 0x000000014040d824 */ /* 0x100fe400078e0a03 */
[----:B------:R-:W-:Y:S02]  /*1730*/  @!P6 IMAD.IADD R102, R102, 0x1, -R3 ;  /* 0x000000016666e824 */ /* 0x000fe400078e0a03 */
[----:B------:R-:W-:Y:S01]  /*1740*/  IMAD.MOV R7, RZ, RZ, -R7 ;  /* 0x000000ffff077224 */ /* 0x000fe200078e0a07 */
[C---:B------:R-:W-:Y:S01]  /*1750*/  ISETP.GT.U32.AND P5, PT, R3.reuse, R64, PT ;  /* 0x000000400300720c */ /* 0x040fe20003fa4070 */
[----:B------:R-:W-:Y:S01]  /*1760*/  IMAD.MOV R8, RZ, RZ, -R8 ;  /* 0x000000ffff087224 */ /* 0x000fe200078e0a08 */
[C---:B------:R-:W-:Y:S01]  /*1770*/  ISETP.GT.U32.AND P6, PT, R3.reuse, R102, PT ;  /* 0x000000660300720c */ /* 0x040fe20003fc4070 */
[C---:B------:R-:W-:Y:S02]  /*1780*/  IMAD R104, R3.reuse, R7, R104 ;  /* 0x0000000703687224 */ /* 0x040fe400078e0268 */
[----:B------:R-:W-:-:S02]  /*1790*/  IMAD R70, R3, R8, R70 ;  /* 0x0000000803467224 */ /* 0x000fc400078e0246 */
[----:B------:R-:W-:-:S04]  /*17a0*/  IMAD.HI.U32 R4, R0, R32, RZ ;  /* 0x0000002000047227 */ /* 0x000fc800078e00ff */
[----:B------:R-:W-:-:S04]  /*17b0*/  IMAD.HI.U32 R6, R0, R44, RZ ;  /* 0x0000002c00067227 */ /* 0x000fc800078e00ff */
[--C-:B------:R-:W-:Y:S01]  /*17c0*/  @!P5 IMAD.IADD R64, R64, 0x1, -R3.reuse ;  /* 0x000000014040d824 */ /* 0x100fe200078e0a03 */
[C---:B------:R-:W-:Y:S01]  /*17d0*/  ISETP.GT.U32.AND P5, PT, R3.reuse, R65, PT ;  /* 0x000000410300720c */ /* 0x040fe20003fa4070 */
[----:B------:R-:W-:Y:S01]  /*17e0*/  @!P6 IMAD.IADD R102, R102, 0x1, -R3 ;  /* 0x000000016666e824 */ /* 0x000fe200078e0a03 */
[----:B------:R-:W-:Y:S01]  /*17f0*/  ISETP.GT.U32.AND P6, PT, R3, R103, PT ;  /* 0x000000670300720c */ /* 0x000fe20003fc4070 */
[----:B------:R-:W-:-:S04]  /*1800*/  IMAD.HI.U32 R7, R0, R36, RZ ;  /* 0x0000002400077227 */ /* 0x000fc800078e00ff */
[----:B------:R-:W-:Y:S02]  /*1810*/  IMAD.MOV R4, RZ, RZ, -R4 ;  /* 0x000000ffff047224 */ /* 0x000fe400078e0a04 */
[----:B------:R-:W-:Y:S02]  /*1820*/  IMAD.MOV R6, RZ, RZ, -R6 ;  /* 0x000000ffff067224 */ /* 0x000fe400078e0a06 */
[----:B------:R-:W-:Y:S02]  /*1830*/  IMAD.MOV R7, RZ, RZ, -R7 ;  /* 0x000000ffff077224 */ /* 0x000fe400078e0a07 */
[--C-:B------:R-:W-:Y:S01]  /*1840*/  @!P5 IMAD.IADD R65, R65, 0x1, -R3.reuse ;  /* 0x000000014141d824 */ /* 0x100fe200078e0a03 */
[----:B------:R-:W-:Y:S01]  /*1850*/  ISETP.GT.U32.AND P5, PT, R3, R66, PT ;  /* 0x000000420300720c */ /* 0x000fe20003fa4070 */
[----:B------:R-:W-:Y:S02]  /*1860*/  @!P6 IMAD.IADD R103, R103, 0x1, -R3 ;  /* 0x000000016767e824 */ /* 0x000fe400078e0a03 */
[C---:B------:R-:W-:Y:S01]  /*1870*/  IMAD R32, R3.reuse, R4, R32 ;  /* 0x0000000403207224 */ /* 0x040fe200078e0220 */
[C---:B------:R-:W-:Y:S01]  /*1880*/  ISETP.GT.U32.AND P6, PT, R3.reuse, R65, PT ;  /* 0x000000410300720c */ /* 0x040fe20003fc4070 */
[C---:B------:R-:W-:Y:S01]  /*1890*/  IMAD R44, R3.reuse, R6, R44 ;  /* 0x00000006032c7224 */ /* 0x040fe200078e022c */
[C---:B------:R-:W-:Y:S01]  /*18a0*/  ISETP.GT.U32.AND P3, PT, R3.reuse, R103, PT ;  /* 0x000000670300720c */ /* 0x040fe20003f64070 */
[----:B------:R-:W-:-:S02]  /*18b0*/  IMAD R36, R3, R7, R36 ;  /* 0x0000000703247224 */ /* 0x000fc400078e0224 */
[----:B------:R-:W-:-:S04]  /*18c0*/  IMAD.HI.U32 R8, R0, R38, RZ ;  /* 0x0000002600087227 */ /* 0x000fc800078e00ff */
[--C-:B------:R-:W-:Y:S02]  /*18d0*/  @!P5 IMAD.IADD R66, R66, 0x1, -R3.reuse ;  /* 0x000000014242d824 */ /* 0x100fe400078e0a03 */
[----:B------:R-:W-:Y:S02]  /*18e0*/  IMAD.MOV R8, RZ, RZ, -R8 ;  /* 0x000000ffff087224 */ /* 0x000fe400078e0a08 */
[--C-:B------:R-:W-:Y:S01]  /*18f0*/  @!P6 IMAD.IADD R65, R65, 0x1, -R3.reuse ;  /* 0x000000014141e824 */ /* 0x100fe200078e0a03 */
[----:B------:R-:W-:Y:S01]  /*1900*/  ISETP.GT.U32.AND P5, PT, R3, R66, PT ;  /* 0x000000420300720c */ /* 0x000fe20003fa4070 */
[----:B------:R-:W-:Y:S01]  /*1910*/  @!P3 IMAD.IADD R103, R103, 0x1, -R3 ;  /* 0x000000016767b824 */ /* 0x000fe200078e0a03 */
[C---:B------:R-:W-:Y:S01]  /*1920*/  ISETP.GT.U32.AND P6, PT, R3.reuse, R104, PT ;  /* 0x000000680300720c */ /* 0x040fe20003fc4070 */
[C---:B------:R-:W-:Y:S01]  /*1930*/  IMAD R38, R3.reuse, R8, R38 ;  /* 0x0000000803267224 */ /* 0x040fe200078e0226 */
[----:B------:R-:W-:Y:S01]  /*1940*/  ISETP.GT.U32.AND P3, PT, R3, R70, PT ;  /* 0x000000460300720c */ /* 0x000fe20003f64070 */
[----:B------:R-:W-:-:S04]  /*1950*/  IMAD.HI.U32 R4, R0, R40, RZ ;  /* 0x0000002800047227 */ /* 0x000fc800078e00ff */
[----:B------:R-:W-:Y:S02]  /*1960*/  @!P0 IMAD.MOV R96, RZ, RZ, -R96 ;  /* 0x000000ffff608224 */ /* 0x000fe400078e0a60 */
[----:B------:R-:W-:Y:S02]  /*1970*/  @!P4 IMAD.MOV R49, RZ, RZ, -R49 ;  /* 0x000000ffff31c224 */ /* 0x000fe400078e0a31 */
[--C-:B------:R-:W-:Y:S01]  /*1980*/  @!P5 IMAD.IADD R66, R66, 0x1, -R3.reuse ;  /* 0x000000014242d824 */ /* 0x100fe200078e0a03 */
[C---:B------:R-:W-:Y:S01]  /*1990*/  ISETP.GT.U32.AND P5, PT, R3.reuse, R32, PT ;  /* 0x000000200300720c */ /* 0x040fe20003fa4070 */
[--C-:B------:R-:W-:Y:S01]  /*19a0*/  @!P6 IMAD.IADD R104, R104, 0x1, -R3.reuse ;  /* 0x000000016868e824 */ /* 0x100fe200078e0a03 */
[C---:B------:R-:W-:Y:S01]  /*19b0*/  ISETP.GT.U32.AND P6, PT, R3.reuse, R44, PT ;  /* 0x0000002c0300720c */ /* 0x040fe20003fc4070 */
[----:B------:R-:W-:Y:S01]  /*19c0*/  @!P3 IMAD.IADD R70, R70, 0x1, -R3 ;  /* 0x000000014646b824 */ /* 0x000fe200078e0a03 */
[----:B------:R-:W-:Y:S01]  /*19d0*/  ISETP.GT.U32.AND P3, PT, R3, R36, PT ;  /* 0x000000240300720c */ /* 0x000fe20003f64070 */
[----:B------:R-:W-:-:S02]  /*19e0*/  @!P2 IMAD.MOV R55, RZ, RZ, -R55 ;  /* 0x000000ffff37a224 */ /* 0x000fc400078e0a37 */
[----:B------:R-:W-:Y:S01]  /*19f0*/  IMAD.HI.U32 R6, R0, R42, RZ ;  /* 0x0000002a00067227 */ /* 0x000fe200078e00ff */
[----:B------:R-:W-:-:S03]  /*1a00*/  ISETP.GT.U32.AND P0, PT, R3, R70, PT ;  /* 0x000000460300720c */ /* 0x000fc60003f04070 */
[----:B------:R-:W-:-:S04]  /*1a10*/  IMAD.HI.U32 R7, R0, R47, RZ ;  /* 0x0000002f00077227 */ /* 0x000fc800078e00ff */
[--C-:B------:R-:W-:Y:S01]  /*1a20*/  @!P5 IMAD.IADD R32, R32, 0x1, -R3.reuse ;  /* 0x000000012020d824 */ /* 0x100fe200078e0a03 */
[C---:B------:R-:W-:Y:S01]  /*1a30*/  ISETP.GT.U32.AND P5, PT, R3.reuse, R38, PT ;  /* 0x000000260300720c */ /* 0x040fe20003fa4070 */
[--C-:B------:R-:W-:Y:S01]  /*1a40*/  @!P6 IMAD.IADD R44, R44, 0x1, -R3.reuse ;  /* 0x000000012c2ce824 */ /* 0x100fe200078e0a03 */
[C---:B------:R-:W-:Y:S01]  /*1a50*/  ISETP.GT.U32.AND P6, PT, R3.reuse, R104, PT ;  /* 0x000000680300720c */ /* 0x040fe20003fc4070 */
[----:B------:R-:W-:Y:S01]  /*1a60*/  @!P3 IMAD.IADD R36, R36, 0x1, -R3 ;  /* 0x000000012424b824 */ /* 0x000fe200078e0a03 */
[C---:B------:R-:W-:Y:S01]  /*1a70*/  ISETP.GT.U32.AND P4, PT, R3.reuse, R32, PT ;  /* 0x000000200300720c */ /* 0x040fe20003f84070 */
[C---:B------:R-:W-:Y:S01]  /*1a80*/  IMAD.HI.U32 R8, R0.reuse, R46, RZ ;  /* 0x0000002e00087227 */ /* 0x040fe200078e00ff */
[C---:B------:R-:W-:Y:S02]  /*1a90*/  ISETP.GT.U32.AND P3, PT, R3.reuse, R44, PT ;  /* 0x0000002c0300720c */ /* 0x040fe40003f64070 */
[----:B------:R-:W-:Y:S01]  /*1aa0*/  ISETP.GT.U32.AND P2, PT, R3, R36, PT ;  /* 0x000000240300720c */ /* 0x000fe20003f44070 */
[----:B------:R-:W-:-:S04]  /*1ab0*/  IMAD.HI.U32 R9, R0, R56, RZ ;  /* 0x0000003800097227 */ /* 0x000fc800078e00ff */
[----:B------:R-:W-:Y:S02]  /*1ac0*/  IMAD.MOV R4, RZ, RZ, -R4 ;  /* 0x000000ffff047224 */ /* 0x000fe400078e0a04 */
[----:B------:R-:W-:Y:S02]  /*1ad0*/  IMAD.MOV R6, RZ, RZ, -R6 ;  /* 0x000000ffff067224 */ /* 0x000fe400078e0a06 */
[----:B------:R-:W-:Y:S02]  /*1ae0*/  IMAD.MOV R10, RZ, RZ, -R7 ;  /* 0x000000ffff0a7224 */ /* 0x000fe400078e0a07 */
[----:B------:R-:W-:Y:S02]  /*1af0*/  IMAD R40, R3, R4, R40 ;  /* 0x0000000403287224 */ /* 0x000fe400078e0228 */
[----:B------:R-:W-:Y:S01]  /*1b00*/  IMAD.MOV R8, RZ, RZ, -R8 ;  /* 0x000000ffff087224 */ /* 0x000fe200078e0a08 */
[----:B------:R-:W2:Y:S01]  /*1b10*/  LDS R4, [UR15] ;  /* 0x0000000fff047984 */ /* 0x000ea20008000800 */
[----:B------:R-:W-:-:S02]  /*1b20*/  IMAD.MOV R9, RZ, RZ, -R9 ;  /* 0x000000ffff097224 */ /* 0x000fc400078e0a09 */
[C---:B------:R-:W-:Y:S02]  /*1b30*/  IMAD R42, R3.reuse, R6, R42 ;  /* 0x00000006032a7224 */ /* 0x040fe400078e022a */
[C---:B------:R-:W-:Y:S02]  /*1b40*/  IMAD R47, R3.reuse, R10, R47 ;  /* 0x0000000a032f7224 */ /* 0x040fe400078e022f */
[C---:B------:R-:W-:Y:S02]  /*1b50*/  IMAD R46, R3.reuse, R8, R46 ;  /* 0x00000008032e7224 */ /* 0x040fe400078e022e */
[C---:B------:R-:W-:Y:S02]  /*1b60*/  IMAD R56, R3.reuse, R9, R56 ;  /* 0x0000000903387224 */ /* 0x040fe400078e0238 */
[--C-:B------:R-:W-:Y:S02]  /*1b70*/  @!P5 IMAD.IADD R38, R38, 0x1, -R3.reuse ;  /* 0x000000012626d824 */ /* 0x100fe400078e0a03 */
[----:B------:R-:W-:Y:S01]  /*1b80*/  @!P6 IMAD.IADD R104, R104, 0x1, -R3 ;  /* 0x000000016868e824 */ /* 0x000fe200078e0a03 */
[C---:B------:R-:W-:Y:S01]  /*1b90*/  ISETP.GT.U32.AND P6, PT, R3.reuse, R40, PT ;  /* 0x000000280300720c */ /* 0x040fe20003fc4070 */
[----:B------:R-:W-:Y:S01]  /*1ba0*/  IMAD.HI.U32 R0, R0, R60, RZ ;  /* 0x0000003c00007227 */ /* 0x000fe200078e00ff */
[----:B------:R-:W-:-:S03]  /*1bb0*/  ISETP.GT.U32.AND P5, PT, R3, R38, PT ;  /* 0x000000260300720c */ /* 0x000fc60003fa4070 */
[--C-:B------:R-:W-:Y:S01]  /*1bc0*/  @!P0 IMAD.IADD R70, R70, 0x1, -R3.reuse ;  /* 0x0000000146468824 */ /* 0x100fe200078e0a03 */
[C---:B------:R-:W-:Y:S01]  /*1bd0*/  ISETP.GT.U32.AND P0, PT, R3.reuse, R42, PT ;  /* 0x0000002a0300720c */ /* 0x040fe20003f04070 */
[--C-:B------:R-:W-:Y:S01]  /*1be0*/  @!P4 IMAD.IADD R32, R32, 0x1, -R3.reuse ;  /* 0x000000012020c824 */ /* 0x100fe200078e0a03 */
[C---:B------:R-:W-:Y:S01]  /*1bf0*/  ISETP.GT.U32.AND P4, PT, R3.reuse, R47, PT ;  /* 0x0000002f0300720c */ /* 0x040fe20003f84070 */
[--C-:B------:R-:W-:Y:S01]  /*1c00*/  @!P3 IMAD.IADD R44, R44, 0x1, -R3.reuse ;  /* 0x000000012c2cb824 */ /* 0x100fe200078e0a03 */
[C---:B------:R-:W-:Y:S01]  /*1c10*/  ISETP.GT.U32.AND P3, PT, R3.reuse, R46, PT ;  /* 0x0000002e0300720c */ /* 0x040fe20003f64070 */
[--C-:B------:R-:W-:Y:S01]  /*1c20*/  @!P2 IMAD.IADD R36, R36, 0x1, -R3.reuse ;  /* 0x000000012424a824 */ /* 0x100fe200078e0a03 */
[----:B------:R-:W-:Y:S01]  /*1c30*/  ISETP.GT.U32.AND P2, PT, R3, R56, PT ;  /* 0x000000380300720c */ /* 0x000fe20003f44070 */
[----:B------:R-:W-:Y:S02]  /*1c40*/  IMAD.MOV R0, RZ, RZ, -R0 ;  /* 0x000000ffff007224 */ /* 0x000fe400078e0a00 */
[----:B------:R-:W-:-:S02]  /*1c50*/  @!P6 IMAD.IADD R40, R40, 0x1, -R3 ;  /* 0x000000012828e824 */ /* 0x000fc400078e0a03 */
[C---:B------:R-:W-:Y:S02]  /*1c60*/  IMAD R60, R3.reuse, R0, R60 ;  /* 0x00000000033c7224 */ /* 0x040fe400078e023c */
[--C-:B------:R-:W-:Y:S01]  /*1c70*/  @!P0 IMAD.IADD R42, R42, 0x1, -R3.reuse ;  /* 0x000000012a2a8824 */ /* 0x100fe200078e0a03 */
[----:B------:R-:W-:Y:S01]  /*1c80*/  ISETP.GE.AND P0, PT, R14, RZ, PT ;  /* 0x000000ff0e00720c */ /* 0x000fe20003f06270 */
[--C-:B------:R-:W-:Y:S01]  /*1c90*/  @!P5 IMAD.IADD R38, R38, 0x1, -R3.reuse ;  /* 0x000000012626d824 */ /* 0x100fe200078e0a03 */
[----:B------:R-:W-:Y:S01]  /*1ca0*/  ISETP.GT.U32.AND P6, PT, R3, R60, PT ;  /* 0x0000003c0300720c */ /* 0x000fe20003fc4070 */
[--C-:B------:R-:W-:Y:S01]  /*1cb0*/  @!P4 IMAD.IADD R47, R47, 0x1, -R3.reuse ;  /* 0x000000012f2fc824 */ /* 0x100fe200078e0a03 */
[----:B------:R-:W-:Y:S01]  /*1cc0*/  ISETP.GE.AND P5, PT, R12, RZ, PT ;  /* 0x000000ff0c00720c */ /* 0x000fe20003fa6270 */
[--C-:B------:R-:W-:Y:S01]  /*1cd0*/  @!P3 IMAD.IADD R46, R46, 0x1, -R3.reuse ;  /* 0x000000012e2eb824 */ /* 0x100fe200078e0a03 */
[----:B------:R-:W-:Y:S01]  /*1ce0*/  ISETP.GE.AND P4, PT, R16, RZ, PT ;  /* 0x000000ff1000720c */ /* 0x000fe20003f86270 */
[--C-:B------:R-:W-:Y:S01]  /*1cf0*/  @!P2 IMAD.IADD R56, R56, 0x1, -R3.reuse ;  /* 0x000000013838a824 */ /* 0x100fe200078e0a03 */
[----:B------:R-:W-:Y:S01]  /*1d00*/  ISETP.GE.AND P3, PT, R22, RZ, PT ;  /* 0x000000ff1600720c */ /* 0x000fe20003f66270 */
[----:B------:R-:W-:Y:S01]  /*1d10*/  IMAD.SHL.U32 R0, R50, 0x200000, RZ ;  /* 0x0020000032007824 */ /* 0x000fe200078e00ff */
[----:B------:R-:W-:Y:S01]  /*1d20*/  ISETP.GE.AND P2, PT, R17, RZ, PT ;  /* 0x000000ff1100720c */ /* 0x000fe20003f46270 */
[----:B---3--:R-:W-:Y:S01]  /*1d30*/  IMAD R5, R5, UR4, RZ ;  /* 0x0000000405057c24 */ /* 0x008fe2000f8e02ff */
[----:B--2---:R-:W-:Y:S01]  /*1d40*/  R2UR UR18, R4 ;  /* 0x00000000041272ca */ /* 0x004fe200000e0000 */
[----:B------:R-:W-:Y:S01]  /*1d50*/  @!P0 IMAD.MOV R58, RZ, RZ, -R58 ;  /* 0x000000ffff3a8224 */ /* 0x000fe200078e0a3a */
[C---:B------:R-:W-:Y:S01]  /*1d60*/  ISETP.GT.U32.AND P0, PT, R3.reuse, R42, PT ;  /* 0x0000002a0300720c */ /* 0x040fe20003f04070 */
[----:B------:R-:W-:Y:S01]  /*1d70*/  @!P6 IMAD.IADD R60, R60, 0x1, -R3 ;  /* 0x000000013c3ce824 */ /* 0x000fe200078e0a03 */
[C---:B------:R-:W-:Y:S01]  /*1d80*/  ISETP.GT.U32.AND P6, PT, R3.reuse, R40, PT ;  /* 0x000000280300720c */ /* 0x040fe20003fc4070 */
[----:B------:R-:W-:Y:S01]  /*1d90*/  @!P5 IMAD.MOV R95, RZ, RZ, -R95 ;  /* 0x000000ffff5fd224 */ /* 0x000fe200078e0a5f */
[C---:B------:R-:W-:Y:S01]  /*1da0*/  ISETP.GT.U32.AND P5, PT, R3.reuse, R47, PT ;  /* 0x0000002f0300720c */ /* 0x040fe20003fa4070 */
[----:B------:R-:W-:Y:S01]  /*1db0*/  @!P4 IMAD.MOV R94, RZ, RZ, -R94 ;  /* 0x000000ffff5ec224 */ /* 0x000fe200078e0a5e */
[C---:B------:R-:W-:Y:S01]  /*1dc0*/  ISETP.GT.U32.AND P4, PT, R3.reuse, R46, PT ;  /* 0x0000002e0300720c */ /* 0x040fe20003f84070 */
[----:B------:R-:W-:Y:S01]  /*1dd0*/  @!P3 IMAD.MOV R59, RZ, RZ, -R59 ;  /* 0x000000ffff3bb224 */ /* 0x000fe200078e0a3b */
[C---:B------:R-:W-:Y:S01]  /*1de0*/  ISETP.GT.U32.AND P3, PT, R3.reuse, R56, PT ;  /* 0x000000380300720c */ /* 0x040fe20003f64070 */
[----:B------:R-:W-:Y:S01]  /*1df0*/  @!P2 IMAD.MOV R111, RZ, RZ, -R111 ;  /* 0x000000ffff6fa224 */ /* 0x000fe200078e0a6f */
[----:B------:R-:W-:Y:S01]  /*1e00*/  ISETP.GT.U32.AND P2, PT, R3, R60, PT ;  /* 0x0000003c0300720c */ /* 0x000fe20003f44070 */
[----:B------:R-:W-:Y:S01]  /*1e10*/  VIADD R4, R126, 0x1f ;  /* 0x0000001f7e047836 */ /* 0x000fe20000000000 */
[----:B------:R-:W-:Y:S01]  /*1e20*/  LOP3.LUT R0, R0, 0x600000, RZ, 0xc0, !PT ;  /* 0x0060000000007812 */ /* 0x000fe200078ec0ff */
[--C-:B------:R-:W-:Y:S01]  /*1e30*/  @!P0 IMAD.IADD R42, R42, 0x1, -R3.reuse ;  /* 0x000000012a2a8824 */ /* 0x100fe200078e0a03 */
[----:B------:R-:W-:Y:S01]  /*1e40*/  BAR.SYNC.DEFER_BLOCKING 0x0 ;  /* 0x0000000000007b1d */ /* 0x000fe20000010000 */
[--C-:B------:R-:W-:Y:S01]  /*1e50*/  @!P6 IMAD.IADD R40, R40, 0x1, -R3.reuse ;  /* 0x000000012828e824 */ /* 0x100fe200078e0a03 */
[----:B------:R-:W-:Y:S01]  /*1e60*/  ISETP.GE.AND P0, PT, R19, RZ, PT ;  /* 0x000000ff1300720c */ /* 0x000fe20003f06270 */
[--C-:B------:R-:W-:Y:S01]  /*1e70*/  @!P5 IMAD.IADD R47, R47, 0x1, -R3.reuse ;  /* 0x000000012f2fd824 */ /* 0x100fe200078e0a03 */
[----:B------:R-:W-:Y:S01]  /*1e80*/  ISETP.GE.AND P6, PT, R18, RZ, PT ;  /* 0x000000ff1200720c */ /* 0x000fe20003fc6270 */
[--C-:B------:R-:W-:Y:S01]  /*1e90*/  @!P4 IMAD.IADD R46, R46, 0x1, -R3.reuse ;  /* 0x000000012e2ec824 */ /* 0x100fe200078e0a03 */
[----:B------:R-:W-:Y:S01]  /*1ea0*/  R2UR UR12, R0 ;  /* 0x00000000000c72ca */ /* 0x000fe200000e0000 */
[--C-:B------:R-:W-:Y:S01]  /*1eb0*/  @!P3 IMAD.IADD R56, R56, 0x1, -R3.reuse ;  /* 0x000000013838b824 */ /* 0x100fe200078e0a03 */
[----:B------:R-:W-:Y:S01]  /*1ec0*/  LOP3.LUT R0, R69, 0x7f, RZ, 0xc0, !PT ;  /* 0x0000007f45007812 */ /* 0x000fe200078ec0ff */
[----:B------:R-:W-:Y:S01]  /*1ed0*/  @!P2 IMAD.IADD R60, R60, 0x1, -R3 ;  /* 0x000000013c3ca824 */ /* 0x000fe200078e0a03 */
[----:B------:R-:W-:-:S02]  /*1ee0*/  SHF.R.U32.HI R3, RZ, 0x6, R69 ;  /* 0x00000006ff037819 */ /* 0x000fc40000011645 */
[----:B------:R-:W-:Y:S02]  /*1ef0*/  ISETP.GE.AND P5, PT, R20, RZ, PT ;  /* 0x000000ff1400720c */ /* 0x000fe40003fa6270 */
[----:B------:R-:W-:Y:S01]  /*1f00*/  SGXT.U32 R3, R3, 0x1 ;  /* 0x000000010303781a */ /* 0x000fe20000000000 */
[----:B------:R-:W-:Y:S01]  /*1f10*/  @!P0 IMAD.MOV R109, RZ, RZ, -R109 ;  /* 0x000000ffff6d8224 */ /* 0x000fe200078e0a6d */
[----:B------:R-:W-:Y:S01]  /*1f20*/  ISETP.GE.AND P4, PT, R25, RZ, PT ;  /* 0x000000ff1900720c */ /* 0x000fe20003f86270 */
[----:B------:R-:W-:Y:S01]  /*1f30*/  @!P6 IMAD.MOV R62, RZ, RZ, -R62 ;  /* 0x000000ffff3ee224 */ /* 0x000fe200078e0a3e */
[----:B------:R-:W-:Y:S01]  /*1f40*/  ISETP.GE.AND P3, PT, R26, RZ, PT ;  /* 0x000000ff1a00720c */ /* 0x000fe20003f66270 */
[----:B-1----:R-:W-:Y:S01]  /*1f50*/  IMAD R8, R3, R82, RZ ;  /* 0x0000005203087224 */ /* 0x002fe200078e02ff */
[----:B------:R-:W-:Y:S02]  /*1f60*/  ISETP.NE.U32.AND P2, PT, R0, RZ, PT ;  /* 0x000000ff0000720c */ /* 0x000fe40003f45070 */
[----:B------:R-:W-:Y:S01]  /*1f70*/  ISETP.GT.AND P0, PT, R4, 0x1f, PT ;  /* 0x0000001f0400780c */ /* 0x000fe20003f04270 */
[----:B------:R-:W-:Y:S01]  /*1f80*/  IMAD R20, R82, 0x2, R8 ;  /* 0x0000000252147824 */ /* 0x000fe200078e0208 */
[----:B----4-:R-:W-:Y:S11]  /*1f90*/  @P1 BRA `(.L_x_5) ;  /* 0x0000000000181947 */ /* 0x010ff60003800000 */
[----:B------:R-:W-:Y:S01]  /*1fa0*/  ELECT P6, URZ, PT ;  /* 0x0000000000ff782f */ /* 0x000fe200038c0000 */
[----:B------:R-:W-:Y:S01]  /*1fb0*/  IMAD.MOV.U32 R6, RZ, RZ, 0x1 ;  /* 0x00000001ff067424 */ /* 0x000fe200078e00ff */
[----:B------:R-:W-:Y:S01]  /*1fc0*/  UMOV UR4, 0x40 ;  /* 0x0000004000047882 */ /* 0x000fe20000000000 */
[----:B------:R-:W-:Y:S01]  /*1fd0*/  UVIRTCOUNT.DEALLOC.SMPOOL 0x80 ;  /* 0x000000800000784c */ /* 0x000fe20000000000 */
[----:B------:R-:W-:-:S09]  /*1fe0*/  ULEA UR4, UR5, UR4, 0x18 ;  /* 0x0000000405047291 */ /* 0x000fd2000f8ec0ff */
[----:B------:R1:W-:Y:S03]  /*1ff0*/  @P6 STS.U8 [UR4], R6 ;  /* 0x00000006ff006988 */ /* 0x0003e60008000004 */
.L_x_5:
[----:B------:R-:W-:Y:S01]  /*2000*/  UIADD3 UR12, UPT, UPT, UR18, UR12, URZ ;  /* 0x0000000c120c7290 */ /* 0x000fe2000fffe0ff */
[----:B------:R-:W-:Y:S01]  /*2010*/  @!P5 IMAD.MOV R63, RZ, RZ, -R63 ;  /* 0x000000ffff3fd224 */ /* 0x000fe200078e0a3f */
[----:B------:R-:W-:Y:S01]  /*2020*/  VOTEU.ALL UP0, P2 ;  /* 0x0000000000ff7886 */ /* 0x000fe20001000000 */
[----:B------:R-:W-:Y:S01]  /*2030*/  UMOV UR13, UR10 ;  /* 0x0000000a000d7c82 */ /* 0x000fe20008000000 */
[----:B------:R-:W-:Y:S01]  /*2040*/  VOTEU.ALL UP1, P2 ;  /* 0x0000000000ff7886 */ /* 0x000fe20001020000 */
[----:B------:R-:W-:Y:S01]  /*2050*/  IADD3 R51, P5, PT, R5, UR20, RZ ;  /* 0x0000001405337c10 */ /* 0x000fe2000ffbe0ff */
[----:B------:R-:W-:Y:S01]  /*2060*/  IMAD R34, R82, 0x2, R20 ;  /* 0x0000000252227824 */ /* 0x000fe200078e0214 */
[----:B------:R-:W-:-:S04]  /*2070*/  @!UP0 UIADD3 UR4, UPT, UPT, -UR6, 0x100000, URZ ;  /* 0x0010000006048890 */ /* 0x000fc8000fffe1ff */
[----:B------:R-:W-:Y:S02]  /*2080*/  @!UP0 USHF.L.U32 UR5, UR4, 0xb, URZ ;  /* 0x0000000b04058899 */ /* 0x000fe400080006ff */
[----:B------:R-:W-:Y:S01]  /*2090*/  @!UP0 USHF.L.U32 UR4, UR4, 0x1, URZ ;  /* 0x0000000104048899 */ /* 0x000fe200080006ff */
[----:B------:R-:W-:Y:S01]  /*20a0*/  ISETP.LT.AND P6, PT, R3, R126, P0 ;  /* 0x0000007e0300720c */ /* 0x000fe200007c1270 */
[----:B------:R-:W-:Y:S01]  /*20b0*/  STTM.16dp32bit_t0_t15.x64 tmem[UR12], RZ ;  /* 0x000000ff000079ed */ /* 0x000fe20008b0000c */
[----:B------:R-:W-:Y:S01]  /*20c0*/  STTM.16dp32bit_t16_t31.x64 tmem[UR12+0x40], RZ ;  /* 0x000040ff000079ed */ /* 0x000fe20008b2000c */
[----:B------:R-:W2:Y:S02]  /*20d0*/  FENCE.VIEW.ASYNC.T ;  /* 0x00000000000073c6 */ /* 0x000ea40000000200 */
[----:B--2---:R-:W-:Y:S01]  /*20e0*/  BAR.SYNC.DEFER_BLOCKING 0x0 ;  /* 0x0000000000007b1d */ /* 0x004fe20000010000 */
[----:B------:R-:W-:Y:S01]  /*20f0*/  LEA.HI.X.SX32 R53, R5, UR21, 0x1, P5 ;  /* 0x0000001505357c11 */ /* 0x000fe2000a8f0eff */
[----:B------:R-:W-:Y:S01]  /*2100*/  IMAD R52, R82, 0x2, R34 ;  /* 0x0000000252347824 */ /* 0x000fe200078e0222 */
[----:B-1----:R-:W-:Y:S01]  /*2110*/  IADD3 R6, P5, PT, R8, R51, RZ ;  /* 0x0000003308067210 */ /* 0x002fe20007fbe0ff */
[----:B------:R-:W-:Y:S01]  /*2120*/  @!P4 IMAD.MOV R100, RZ, RZ, -R100 ;  /* 0x000000ffff64c224 */ /* 0x000fe200078e0a64 */
[----:B------:R-:W-:Y:S01]  /*2130*/  LOP3.LUT R5, R3, 0x8, RZ, 0xfc, !PT ;  /* 0x0000000803057812 */ /* 0x000fe200078efcff */
[----:B------:R-:W-:Y:S01]  /*2140*/  IMAD R10, R82, 0x2, R52 ;  /* 0x00000002520a7824 */ /* 0x000fe200078e0234 */
[----:B------:R-:W-:Y:S01]  /*2150*/  LEA.HI.X.SX32 R7, R8, R53, 0x1, P5 ;  /* 0x0000003508077211 */ /* 0x000fe200028f0eff */
[----:B------:R-:W-:Y:S01]  /*2160*/  @!P3 IMAD.MOV R64, RZ, RZ, -R64 ;  /* 0x000000ffff40b224 */ /* 0x000fe200078e0a40 */
[----:B------:R-:W-:-:S02]  /*2170*/  PRMT R140, RZ, 0x7610, R140 ;  /* 0x00007610ff8c7816 */ /* 0x000fc4000000008c */
[----:B------:R-:W-:Y:S02]  /*2180*/  PRMT R142, RZ, 0x7610, R142 ;  /* 0x00007610ff8e7816 */ /* 0x000fe4000000008e */
[----:B------:R-:W-:Y:S02]  /*2190*/  PRMT R144, RZ, 0x7610, R144 ;  /* 0x00007610ff907816 */ /* 0x000fe40000000090 */
[----:B------:R-:W-:Y:S02]  /*21a0*/  PRMT R122, RZ, 0x7610, R122 ;  /* 0x00007610ff7a7816 */ /* 0x000fe4000000007a */
[----:B------:R-:W-:Y:S02]  /*21b0*/  PRMT R148, RZ, 0x7610, R148 ;  /* 0x00007610ff947816 */ /* 0x000fe40000000094 */
[----:B------:R-:W-:Y:S02]  /*21c0*/  PRMT R152, RZ, 0x7610, R152 ;  /* 0x00007610ff987816 */ /* 0x000fe40000000098 */
[----:B------:R-:W-:Y:S01]  /*21d0*/  PRMT R160, RZ, 0x7610, R160 ;  /* 0x00007610ffa07816 */ /* 0x000fe200000000a0 */
[----:B------:R-:W-:Y:S01]  /*21e0*/  IMAD.MOV.U32 R72, RZ, RZ, R32 ;  /* 0x000000ffff487224 */ /* 0x000fe200078e0020 */
[----:B------:R-:W-:Y:S01]  /*21f0*/  PRMT R123, RZ, 0x7610, R123 ;  /* 0x00007610ff7b7816 */ /* 0x000fe2000000007b */
[----:B------:R-:W1:Y:S02]  /*2200*/  FENCE.VIEW.ASYNC.S ;  /* 0x00000000000073c6 */ /* 0x000e640000000000 */
[----:B-1----:R1:W2:Y:S02]  /*2210*/  @!UP1 SYNCS.EXCH.64 URZ, [UR13], UR4 ;  /* 0x000000040dff95b2 */ /* 0x0022a40008000100 */
[----:B--2---:R-:W-:Y:S01]  /*2220*/  BAR.SYNC.DEFER_BLOCKING 0x0 ;  /* 0x0000000000007b1d */ /* 0x004fe20000010000 */
[----:B------:R-:W-:Y:S01]  /*2230*/  IMAD R22, R82, 0x2, R10 ;  /* 0x0000000252167824 */ /* 0x000fe200078e020a */
[----:B------:R-:W-:-:S02]  /*2240*/  ISETP.GE.AND P4, PT, R11, RZ, PT ;  /* 0x000000ff0b00720c */ /* 0x000fc40003f86270 */
[----:B------:R-:W-:Y:S01]  /*2250*/  ISETP.LT.AND P5, PT, R5, R126, P0 ;  /* 0x0000007e0500720c */ /* 0x000fe200007a1270 */
[C---:B------:R-:W-:Y:S01]  /*2260*/  IMAD R74, R82.reuse, 0x2, R22 ;  /* 0x00000002524a7824 */ /* 0x040fe200078e0216 */
[----:B------:R-:W-:Y:S01]  /*2270*/  PRMT R158, RZ, 0x7610, R158 ;  /* 0x00007610ff9e7816 */ /* 0x000fe2000000009e */
[----:B------:R-:W-:Y:S01]  /*2280*/  IMAD.MOV.U32 R106, RZ, RZ, R36 ;  /* 0x000000ffff6a7224 */ /* 0x000fe200078e0024 */
[----:B------:R-:W-:Y:S01]  /*2290*/  PRMT R156, RZ, 0x7610, R156 ;  /* 0x00007610ff9c7816 */ /* 0x000fe2000000009c */
[----:B------:R-:W-:Y:S02]  /*22a0*/  IMAD R14, R82, 0x4, R74 ;  /* 0x00000004520e7824 */ /* 0x000fe400078e024a */
[----:B------:R-:W-:Y:S01]  /*22b0*/  IMAD.MOV.U32 R76, RZ, RZ, R38 ;  /* 0x000000ffff4c7224 */ /* 0x000fe200078e0026 */
[----:B------:R-:W-:Y:S02]  /*22c0*/  PRMT R154, RZ, 0x7610, R154 ;  /* 0x00007610ff9a7816 */ /* 0x000fe4000000009a */
[----:B------:R-:W-:-:S02]  /*22d0*/  LEA.HI R43, R69, 0x1e, RZ, 0x1a ;  /* 0x0000001e452b7811 */ /* 0x000fc400078fd0ff */
[----:B------:R-:W-:Y:S01]  /*22e0*/  PRMT R150, RZ, 0x7610, R150 ;  /* 0x00007610ff967816 */ /* 0x000fe20000000096 */
[----:B------:R-:W-:Y:S01]  /*22f0*/  IMAD.MOV.U32 R108, RZ, RZ, R47 ;  /* 0x000000ffff6c7224 */ /* 0x000fe200078e002f */
[----:B------:R-:W2:Y:S01]  /*2300*/  LDCU UR7, c[0x0][0x3b0] ;  /* 0x00007600ff0777ac */ /* 0x000ea20008000800 */
[----:B------:R-:W3:Y:S01]  /*2310*/  @P6 LDG.E.U8 R120, desc[UR16][R6.64] ;  /* 0x0000001006786981 */ /* 0x000ee2000c1e1100 */
[----:B------:R-:W-:-:S04]  /*2320*/  IADD3 R8, P6, PT, R10, R51, RZ ;  /* 0x000000330a087210 */ /* 0x000fc80007fde0ff */
[----:B------:R-:W-:Y:S02]  /*2330*/  LEA.HI.X.SX32 R9, R10, R53, 0x1, P6 ;  /* 0x000000350a097211 */ /* 0x000fe400030f0eff */
[----:B------:R-:W-:Y:S01]  /*2340*/  ISETP.GE.AND P6, PT, R13, RZ, PT ;  /* 0x000000ff0d00720c */ /* 0x000fe20003fc6270 */
[C---:B------:R-:W-:Y:S01]  /*2350*/  IMAD R26, R82.reuse, 0x2, R14 ;  /* 0x00000002521a7824 */ /* 0x040fe200078e020e */
[C---:B------:R-:W-:Y:S01]  /*2360*/  LOP3.LUT R10, R3.reuse, 0x10, RZ, 0xfc, !PT ;  /* 0x00000010030a7812 */ /* 0x040fe200078efcff */
[----:B------:R-:W-:Y:S01]  /*2370*/  @!P4 IMAD.MOV R65, RZ, RZ, -R65 ;  /* 0x000000ffff41c224 */ /* 0x000fe200078e0a41 */
[----:B------:R-:W-:Y:S01]  /*2380*/  LOP3.LUT R11, R3, 0x18, RZ, 0xfc, !PT ;  /* 0x00000018030b7812 */ /* 0x000fe200078efcff */
[----:B------:R-:W-:Y:S01]  /*2390*/  IMAD R78, R82, 0x2, R26 ;  /* 0x00000002524e7824 */ /* 0x000fe200078e021a */
[-C--:B------:R-:W-:Y:S01]  /*23a0*/  ISETP.LT.AND P3, PT, R10, R126.reuse, P0 ;  /* 0x0000007e0a00720c */ /* 0x080fe20000761270 */
[----:B------:R-:W4:Y:S01]  /*23b0*/  @P5 LDG.E.U8 R140, desc[UR16][R8.64] ;  /* 0x00000010088c5981 */ /* 0x000f22000c1e1100 */
[----:B------:R-:W-:Y:S01]  /*23c0*/  ISETP.GE.AND P4, PT, R15, RZ, PT ;  /* 0x000000ff0f00720c */ /* 0x000fe20003f86270 */
[----:B------:R-:W-:Y:S01]  /*23d0*/  IMAD R54, R82, 0x2, R78 ;  /* 0x0000000252367824 */ /* 0x000fe200078e024e */
[----:B------:R-:W-:-:S03]  /*23e0*/  ISETP.LT.AND P5, PT, R11, R126, P0 ;  /* 0x0000007e0b00720c */ /* 0x000fc600007a1270 */
[----:B------:R-:W-:Y:S01]  /*23f0*/  @!P6 IMAD.MOV R102, RZ, RZ, -R102 ;  /* 0x000000ffff66e224 */ /* 0x000fe200078e0a66 */
[----:B------:R-:W-:Y:S01]  /*2400*/  IADD3 R12, P6, PT, R14, R51, RZ ;  /* 0x000000330e0c7210 */ /* 0x000fe20007fde0ff */
[----:B------:R-:W-:-:S03]  /*2410*/  IMAD R28, R82, 0x2, R54 ;  /* 0x00000002521c7824 */ /* 0x000fc600078e0236 */
[----:B------:R-:W-:Y:S02]  /*2420*/  LEA.HI.X.SX32 R13, R14, R53, 0x1, P6 ;  /* 0x000000350e0d7211 */ /* 0x000fe400030f0eff */
[C---:B------:R-:W-:Y:S02]  /*2430*/  LOP3.LUT R14, R3.reuse, 0x2, RZ, 0xfc, !PT ;  /* 0x00000002030e7812 */ /* 0x040fe400078efcff */
[----:B------:R-:W-:Y:S01]  /*2440*/  IADD3 R16, P6, PT, R28, R51, RZ ;  /* 0x000000331c107210 */ /* 0x000fe20007fde0ff */
[----:B------:R-:W5:Y:S01]  /*2450*/  @P3 LDG.E.U8 R142, desc[UR16][R12.64] ;  /* 0x000000100c8e3981 */ /* 0x000f62000c1e1100 */
[----:B------:R-:W-:Y:S02]  /*2460*/  ISETP.LT.AND P3, PT, R14, R126, P0 ;  /* 0x0000007e0e00720c */ /* 0x000fe40000761270 */
[----:B------:R-:W-:Y:S02]  /*2470*/  LEA.HI.X.SX32 R17, R28, R53, 0x1, P6 ;  /* 0x000000351c117211 */ /* 0x000fe400030f0eff */
[----:B------:R-:W-:Y:S01]  /*2480*/  IADD3 R18, P6, PT, R20, R51, RZ ;  /* 0x0000003314127210 */ /* 0x000fe20007fde0ff */
[----:B------:R-:W-:Y:S01]  /*2490*/  @!P4 IMAD.MOV R103, RZ, RZ, -R103 ;  /* 0x000000ffff67c224 */ /* 0x000fe200078e0a67 */
[----:B------:R-:W-:Y:S01]  /*24a0*/  LOP3.LUT R15, R3, 0xa, RZ, 0xfc, !PT ;  /* 0x0000000a030f7812 */ /* 0x000fe200078efcff */
[----:B------:R-:W3:Y:S01]  /*24b0*/  @P5 LDG.E.U8 R144, desc[UR16][R16.64] ;  /* 0x0000001010905981 */ /* 0x000ee2000c1e1100 */
[----:B------:R-:W-:-:S02]  /*24c0*/  ISETP.GE.AND P4, PT, R24, RZ, PT ;  /* 0x000000ff1800720c */ /* 0x000fc40003f86270 */
[----:B------:R-:W-:Y:S02]  /*24d0*/  LEA.HI.X.SX32 R19, R20, R53, 0x1, P6 ;  /* 0x0000003514137211 */ /* 0x000fe400030f0eff */
[----:B------:R-:W-:Y:S02]  /*24e0*/  ISETP.LT.AND P5, PT, R15, R126, P0 ;  /* 0x0000007e0f00720c */ /* 0x000fe400007a1270 */
[C---:B------:R-:W-:Y:S01]  /*24f0*/  IADD3 R20, P6, PT, R22.reuse, R51, RZ ;  /* 0x0000003316147210 */ /* 0x040fe20007fde0ff */
[----:B------:R-:W3:Y:S01]  /*2500*/  @P3 LDG.E.U8 R122, desc[UR16][R18.64] ;  /* 0x00000010127a3981 */ /* 0x000ee2000c1e1100 */
[----:B------:R-:W-:Y:S02]  /*2510*/  ISETP.GE.AND P3, PT, R21, RZ, PT ;  /* 0x000000ff1500720c */ /* 0x000fe40003f66270 */
[----:B------:R-:W-:Y:S02]  /*2520*/  LEA.HI.X.SX32 R21, R22, R53, 0x1, P6 ;  /* 0x0000003516157211 */ /* 0x000fe400030f0eff */
[----:B------:R-:W-:-:S02]  /*2530*/  LOP3.LUT R22, R3, 0x12, RZ, 0xfc, !PT ;  /* 0x0000001203167812 */ /* 0x000fc400078efcff */
[----:B------:R-:W-:Y:S01]  /*2540*/  ISETP.GE.AND P6, PT, R23, RZ, PT ;  /* 0x000000ff1700720c */ /* 0x000fe20003fc6270 */
[----:B------:R-:W-:Y:S01]  /*2550*/  @!P4 IMAD.MOV R66, RZ, RZ, -R66 ;  /* 0x000000ffff42c224 */ /* 0x000fe200078e0a42 */
[-C--:B------:R-:W-:Y:S01]  /*2560*/  ISETP.LT.AND P4, PT, R22, R126.reuse, P0 ;  /* 0x0000007e1600720c */ /* 0x080fe20000781270 */
[----:B------:R-:W3:Y:S01]  /*2570*/  @P5 LDG.E.U8 R148, desc[UR16][R20.64] ;  /* 0x0000001014945981 */ /* 0x000ee2000c1e1100 */
[----:B------:R-:W-:Y:S01]  /*2580*/  LOP3.LUT R23, R3, 0x1a, RZ, 0xfc, !PT ;  /* 0x0000001a03177812 */ /* 0x000fe200078efcff */
[----:B------:R-:W-:Y:S01]  /*2590*/  IMAD R80, R82, 0x2, R28 ;  /* 0x0000000252507824 */ /* 0x000fe200078e021c */
[C---:B------:R-:W-:Y:S01]  /*25a0*/  IADD3 R24, P5, PT, R26.reuse, R51, RZ ;  /* 0x000000331a187210 */ /* 0x040fe20007fbe0ff */
[----:B------:R-:W-:Y:S01]  /*25b0*/  @!P3 IMAD.MOV R104, RZ, RZ, -R104 ;  /* 0x000000ffff68b224 */ /* 0x000fe200078e0a68 */
[----:B------:R-:W-:Y:S02]  /*25c0*/  ISETP.LT.AND P3, PT, R23, R126, P0 ;  /* 0x0000007e1700720c */ /* 0x000fe40000761270 */
[----:B------:R-:W-:-:S02]  /*25d0*/  LEA.HI.X.SX32 R25, R26, R53, 0x1, P5 ;  /* 0x000000351a197211 */ /* 0x000fc400028f0eff */
[----:B------:R-:W-:Y:S01]  /*25e0*/  LOP3.LUT R26, R3, 0x4, RZ, 0xfc, !PT ;  /* 0x00000004031a7812 */ /* 0x000fe200078efcff */
[----:B------:R-:W-:Y:S01]  /*25f0*/  @!P6 IMAD.MOV R70, RZ, RZ, -R70 ;  /* 0x000000ffff46e224 */ /* 0x000fe200078e0a46 */
[----:B------:R-:W-:Y:S01]  /*2600*/  ISETP.GE.AND P5, PT, R27, RZ, PT ;  /* 0x000000ff1b00720c */ /* 0x000fe20003fa6270 */
[----:B------:R-:W3:Y:S01]  /*2610*/  @P4 LDG.E.U8 R152, desc[UR16][R24.64] ;  /* 0x0000001018984981 */ /* 0x000ee2000c1e1100 */
[----:B------:R-:W-:Y:S02]  /*2620*/  IADD3 R28, P6, PT, R80, R51, RZ ;  /* 0x00000033501c7210 */ /* 0x000fe40007fde0ff */
[----:B------:R-:W-:Y:S02]  /*2630*/  ISETP.LT.AND P4, PT, R26, R126, P0 ;  /* 0x0000007e1a00720c */ /* 0x000fe40000781270 */
[----:B------:R-:W-:Y:S02]  /*2640*/  LEA.HI.X.SX32 R29, R80, R53, 0x1, P6 ;  /* 0x00000035501d7211 */ /* 0x000fe400030f0eff */
[----:B------:R-:W-:-:S02]  /*2650*/  LOP3.LUT R27, R3, 0xc, RZ, 0xfc, !PT ;  /* 0x0000000c031b7812 */ /* 0x000fc400078efcff */
[C---:B------:R-:W-:Y:S01]  /*2660*/  IADD3 R30, P6, PT, R34.reuse, R51, RZ ;  /* 0x00000033221e7210 */ /* 0x040fe20007fde0ff */
[----:B------:R-:W3:Y:S01]  /*2670*/  @P3 LDG.E.U8 R160, desc[UR16][R28.64] ;  /* 0x000000101ca03981 */ /* 0x000ee2000c1e1100 */
[----:B------:R-:W-:Y:S02]  /*2680*/  ISETP.LT.AND P3, PT, R27, R126, P0 ;  /* 0x0000007e1b00720c */ /* 0x000fe40000761270 */
[----:B------:R-:W-:Y:S01]  /*2690*/  LEA.HI.X.SX32 R31, R34, R53, 0x1, P6 ;  /* 0x00000035221f7211 */ /* 0x000fe200030f0eff */
[----:B------:R-:W-:Y:S01]  /*26a0*/  @!P5 IMAD.MOV R72, RZ, RZ, -R72 ;  /* 0x000000ffff48d224 */ /* 0x000fe200078e0a48 */
[----:B------:R-:W-:Y:S02]  /*26b0*/  ISETP.GE.AND P5, PT, R37, RZ, PT ;  /* 0x000000ff2500720c */ /* 0x000fe40003fa6270 */
[----:B------:R-:W-:Y:S01]  /*26c0*/  IADD3 R32, P6, PT, R74, R51, RZ ;  /* 0x000000334a207210 */ /* 0x000fe20007fde0ff */
[----:B------:R-:W3:Y:S01]  /*26d0*/  @P4 LDG.E.U8 R123, desc[UR16][R30.64] ;  /* 0x000000101e7b4981 */ /* 0x000ee2000c1e1100 */
[----:B------:R-:W-:-:S02]  /*26e0*/  ISETP.GE.AND P4, PT, R33, RZ, PT ;  /* 0x000000ff2100720c */ /* 0x000fc40003f86270 */
[----:B------:R-:W-:Y:S02]  /*26f0*/  LEA.HI.X.SX32 R33, R74, R53, 0x1, P6 ;  /* 0x000000354a217211 */ /* 0x000fe400030f0eff */
[----:B------:R-:W-:Y:S01]  /*2700*/  LOP3.LUT R34, R3, 0x14, RZ, 0xfc, !PT ;  /* 0x0000001403227812 */ /* 0x000fe200078efcff */
[----:B------:R-:W-:Y:S02]  /*2710*/  IMAD.MOV.U32 R74, RZ, RZ, R44 ;  /* 0x000000ffff4a7224 */ /* 0x000fe400078e002c */
[----:B------:R-:W3:Y:S01]  /*2720*/  @P3 LDG.E.U8 R158, desc[UR16][R32.64] ;  /* 0x00000010209e3981 */ /* 0x000ee2000c1e1100 */
[----:B------:R-:W-:Y:S01]  /*2730*/  ISETP.LT.AND P3, PT, R34, R126, P0 ;  /* 0x0000007e2200720c */ /* 0x000fe20000761270 */
[----:B------:R-:W-:Y:S01]  /*2740*/  @!P5 IMAD.MOV R74, RZ, RZ, -R74 ;  /* 0x000000ffff4ad224 */ /* 0x000fe200078e0a4a */
[----:B------:R-:W-:-:S04]  /*2750*/  IADD3 R36, P5, PT, R78, R51, RZ ;  /* 0x000000334e247210 */ /* 0x000fc80007fbe0ff */
[----:B------:R-:W-:-:S07]  /*2760*/  LEA.HI.X.SX32 R37, R78, R53, 0x1, P5 ;  /* 0x000000354e257211 */ /* 0x000fce00028f0eff */
[----:B------:R-:W3:Y:S01]  /*2770*/  @P3 LDG.E.U8 R156, desc[UR16][R36.64] ;  /* 0x00000010249c3981 */ /* 0x000ee2000c1e1100 */
[----:B------:R-:W-:Y:S02]  /*2780*/  ISETP.GE.AND P6, PT, R35, RZ, PT ;  /* 0x000000ff2300720c */ /* 0x000fe40003fc6270 */
[----:B------:R-:W-:Y:S01]  /*2790*/  LOP3.LUT R35, R3, 0x1c, RZ, 0xfc, !PT ;  /* 0x0000001c03237812 */ /* 0x000fe200078efcff */
[----:B------:R-:W-:Y:S02]  /*27a0*/  @!P4 IMAD.MOV R106, RZ, RZ, -R106 ;  /* 0x000000ffff6ac224 */ /* 0x000fe400078e0a6a */
[----:B------:R-:W-:Y:S01]  /*27b0*/  IMAD R80, R82, 0x2, R80 ;  /* 0x0000000252507824 */ /* 0x000fe200078e0250 */
[----:B------:R-:W-:Y:S02]  /*27c0*/  ISETP.LT.AND P4, PT, R35, R126, P0 ;  /* 0x0000007e2300720c */ /* 0x000fe40000781270 */
[----:B------:R-:W-:Y:S02]  /*27d0*/  ISETP.GE.AND P5, PT, R39, RZ, PT ;  /* 0x000000ff2700720c */ /* 0x000fe40003fa6270 */
[----:B------:R-:W-:-:S03]  /*27e0*/  LEA.HI R39, R69, 0xe, RZ, 0x1a ;  /* 0x0000000e45277811 */ /* 0x000fc600078fd0ff */
[----:B------:R-:W-:Y:S01]  /*27f0*/  @!P6 IMAD.MOV R76, RZ, RZ, -R76 ;  /* 0x000000ffff4ce224 */ /* 0x000fe200078e0a4c */
[C---:B------:R-:W-:Y:S02]  /*2800*/  IADD3 R38, P6, PT, R80.reuse, R51, RZ ;  /* 0x0000003350267210 */ /* 0x040fe40007fde0ff */
[----:B------:R-:W-:Y:S02]  /*2810*/  ISETP.GE.AND P3, PT, R41, RZ, PT ;  /* 0x000000ff2900720c */ /* 0x000fe40003f66270 */
[----:B------:R-:W-:Y:S01]  /*2820*/  LEA.HI.X.SX32 R41, R80, R53, 0x1, P6 ;  /* 0x0000003550297211 */ /* 0x000fe200030f0eff */
[----:B------:R-:W-:Y:S01]  /*2830*/  IMAD.MOV.U32 R78, RZ, RZ, R40 ;  /* 0x000000ffff4e7224 */ /* 0x000fe200078e0028 */
[C---:B------:R-:W-:Y:S01]  /*2840*/  ISETP.LT.AND P6, PT, R39.reuse, R126, P0 ;  /* 0x0000007e2700720c */ /* 0x040fe200007c1270 */
[----:B------:R-:W-:Y:S02]  /*2850*/  @P4 IMAD.MOV.U32 R40, RZ, RZ, R38 ;  /* 0x000000ffff284224 */ /* 0x000fe400078e0026 */
[----:B------:R-:W-:-:S02]  /*2860*/  IMAD R44, R39, R82, RZ ;  /* 0x00000052272c7224 */ /* 0x000fc400078e02ff */
[----:B------:R-:W-:Y:S01]  /*2870*/  @!P5 IMAD.MOV R78, RZ, RZ, -R78 ;  /* 0x000000ffff4ed224 */ /* 0x000fe200078e0a4e */
[----:B------:R0:W3:Y:S01]  /*2880*/  @P4 LDG.E.U8 R154, desc[UR16][R40.64] ;  /* 0x00000010289a4981 */ /* 0x0000e2000c1e1100 */
[----:B------:R-:W-:Y:S01]  /*2890*/  ISETP.GE.AND P4, PT, R45, RZ, PT ;  /* 0x000000ff2d00720c */ /* 0x000fe20003f86270 */
[----:B------:R-:W-:Y:S02]  /*28a0*/  IMAD.MOV.U32 R80, RZ, RZ, R42 ;  /* 0x000000ffff507224 */ /* 0x000fe400078e002a */
[----:B------:R-:W-:Y:S01]  /*28b0*/  IMAD R84, R43, R82, RZ ;  /* 0x000000522b547224 */ /* 0x000fe200078e02ff */
[----:B0-----:R-:W-:-:S04]  /*28c0*/  IADD3 R40, P5, PT, R44, R51, RZ ;  /* 0x000000332c287210 */ /* 0x001fc80007fbe0ff */
[----:B------:R-:W-:Y:S01]  /*28d0*/  LEA.HI.X.SX32 R45, R44, R53, 0x1, P5 ;  /* 0x000000352c2d7211 */ /* 0x000fe200028f0eff */
[----:B------:R-:W-:Y:S02]  /*28e0*/  @P6 IMAD.MOV.U32 R44, RZ, RZ, R40 ;  /* 0x000000ffff2c6224 */ /* 0x000fe400078e0028 */
[----:B------:R-:W-:Y:S01]  /*28f0*/  @!P3 IMAD.MOV R80, RZ, RZ, -R80 ;  /* 0x000000ffff50b224 */ /* 0x000fe200078e0a50 */
[----:B------:R-:W-:Y:S02]  /*2900*/  ISETP.GE.AND P3, PT, R71, RZ, PT ;  /* 0x000000ff4700720c */ /* 0x000fe40003f66270 */
[----:B------:R0:W3:Y:S01]  /*2910*/  @P6 LDG.E.U8 R150, desc[UR16][R44.64] ;  /* 0x000000102c966981 */ /* 0x0000e2000c1e1100 */
[C---:B------:R-:W-:Y:S01]  /*2920*/  IADD3 R42, P6, PT, R84.reuse, R51, RZ ;  /* 0x00000033542a7210 */ /* 0x040fe20007fde0ff */
[----:B------:R-:W-:Y:S01]  /*2930*/  @!P4 IMAD.MOV R108, RZ, RZ, -R108 ;  /* 0x000000ffff6cc224 */ /* 0x000fe200078e0a6c */
[----:B------:R-:W-:Y:S02]  /*2940*/  ISETP.LT.AND P5, PT, R43, R126, P0 ;  /* 0x0000007e2b00720c */ /* 0x000fe400007a1270 */
[----:B------:R-:W-:-:S02]  /*2950*/  LEA.HI.X.SX32 R47, R84, R53, 0x1, P6 ;  /* 0x00000035542f7211 */ /* 0x000fc400030f0eff */
[----:B------:R-:W-:Y:S02]  /*2960*/  ISETP.GE.AND P6, PT, R67, RZ, PT ;  /* 0x000000ff4300720c */ /* 0x000fe40003fc6270 */
[----:B------:R-:W-:Y:S01]  /*2970*/  ISETP.GE.AND P4, PT, R61, RZ, PT ;  /* 0x000000ff3d00720c */ /* 0x000fe20003f86270 */
[----:B------:R-:W-:Y:S01]  /*2980*/  IMAD.MOV.U32 R90, RZ, RZ, R46 ;  /* 0x000000ffff5a7224 */ /* 0x000fe200078e002e */
[----:B0-----:R-:W-:-:S03]  /*2990*/  LOP3.LUT R44, R69, 0x1f, RZ, 0xc0, !PT ;  /* 0x0000001f452c7812 */ /* 0x001fc600078ec0ff */
[----:B------:R-:W-:Y:S01]  /*29a0*/  @!P3 IMAD.MOV R90, RZ, RZ, -R90 ;  /* 0x000000ffff5ab224 */ /* 0x000fe200078e0a5a */
[----:B------:R-:W-:Y:S02]  /*29b0*/  ISETP.NE.AND P3, PT, R57, RZ, PT ;  /* 0x000000ff3900720c */ /* 0x000fe40003f65270 */
[----:B------:R-:W-:Y:S01]  /*29c0*/  LOP3.LUT R57, RZ, R57, RZ, 0x33, !PT ;  /* 0x00000039ff397212 */ /* 0x000fe200078e33ff */
[----:B------:R-:W-:Y:S01]  /*29d0*/  @P5 IMAD.MOV.U32 R46, RZ, RZ, R42 ;  /* 0x000000ffff2e5224 */ /* 0x000fe200078e002a */
[----:B------:R-:W-:Y:S01]  /*29e0*/  PRMT R146, RZ, 0x7610, R146 ;  /* 0x00007610ff927816 */ /* 0x000fe20000000092 */
[----:B------:R-:W-:Y:S01]  /*29f0*/  IMAD R121, R44, R83, RZ ;  /* 0x000000532c797224 */ /* 0x000fe200078e02ff */
[C---:B------:R-:W-:Y:S01]  /*2a00*/  SEL R48, R57.reuse, R48, !P3 ;  /* 0x0000003039307207 */ /* 0x040fe20005800000 */
[----:B------:R-:W-:Y:S02]  /*2a10*/  @!P6 IMAD.MOV R56, RZ, RZ, -R56 ;  /* 0x000000ffff38e224 */ /* 0x000fe400078e0a38 */
[----:B------:R-:W-:Y:S01]  /*2a20*/  @!P4 IMAD.MOV R60, RZ, RZ, -R60 ;  /* 0x000000ffff3cc224 */ /* 0x000fe200078e0a3c */
[----:B------:R0:W3:Y:S01]  /*2a30*/  @P5 LDG.E.U8 R146, desc[UR16][R46.64] ;  /* 0x000000102e925981 */ /* 0x0000e2000c1e1100 */
[C---:B------:R-:W-:Y:S01]  /*2a40*/  SEL R67, R57.reuse, R55, !P3 ;  /* 0x0000003739437207 */ /* 0x040fe20005800000 */
[----:B--2---:R-:W-:Y:S01]  /*2a50*/  IMAD R55, R48, UR7, RZ ;  /* 0x0000000730377c24 */ /* 0x004fe2000f8e02ff */
[----:B------:R-:W-:-:S02]  /*2a60*/  SEL R61, R57, R49, !P3 ;  /* 0x00000031393d7207 */ /* 0x000fc40005800000 */
[----:B------:R-:W-:Y:S02]  /*2a70*/  SEL R107, R57, R78, !P3 ;  /* 0x0000004e396b7207 */ /* 0x000fe40005800000 */
[----:B------:R-:W-:Y:S02]  /*2a80*/  IADD3 R118, P5, PT, R121, UR22, RZ ;  /* 0x0000001679767c10 */ /* 0x000fe4000ffbe0ff */
[C---:B------:R-:W-:Y:S02]  /*2a90*/  SEL R88, R57.reuse, R88, !P3 ;  /* 0x0000005839587207 */ /* 0x040fe40005800000 */
[C---:B------:R-:W-:Y:S02]  /*2aa0*/  SEL R96, R57.reuse, R96, !P3 ;  /* 0x0000006039607207 */ /* 0x040fe40005800000 */
[C---:B------:R-:W-:Y:S02]  /*2ab0*/  SEL R95, R57.reuse, R95, !P3 ;  /* 0x0000005f395f7207 */ /* 0x040fe40005800000 */
[----:B------:R-:W-:-:S02]  /*2ac0*/  SEL R73, R57, R58, !P3 ;  /* 0x0000003a39497207 */ /* 0x000fc40005800000 */
[C---:B------:R-:W-:Y:S02]  /*2ad0*/  SEL R94, R57.reuse, R94, !P3 ;  /* 0x0000005e395e7207 */ /* 0x040fe40005800000 */
[C---:B------:R-:W-:Y:S02]  /*2ae0*/  SEL R75, R57.reuse, R59, !P3 ;  /* 0x0000003b394b7207 */ /* 0x040fe40005800000 */
        /* <DEDUP_REMOVED lines=22> */
[----:B------:R-:W-:Y:S02]  /*2c50*/  ISETP.LT.AND P4, PT, R44, R126, P0 ;  /* 0x0000007e2c00720c */ /* 0x000fe40000781270 */
[C---:B0-----:R-:W-:Y:S01]  /*2c60*/  IADD3 R46, P3, PT, R52.reuse, R51, RZ ;  /* 0x00000033342e7210 */ /* 0x041fe20007f7e0ff */
[----:B------:R-:W-:Y:S01]  /*2c70*/  IMAD R56, R61, UR7, RZ ;  /* 0x000000073d387c24 */ /* 0x000fe2000f8e02ff */
[----:B------:R-:W-:Y:S02]  /*2c80*/  LEA.HI.X.SX32 R121, R121, UR23, 0x1, P5 ;  /* 0x0000001779797c11 */ /* 0x000fe4000a8f0eff */
[----:B------:R-:W-:Y:S02]  /*2c90*/  IADD3 R48, P5, PT, R55, R118, RZ ;  /* 0x0000007637307210 */ /* 0x000fe40007fbe0ff */
[----:B------:R-:W-:Y:S02]  /*2ca0*/  LEA.HI.X.SX32 R49, R52, R53, 0x1, P3 ;  /* 0x0000003534317211 */ /* 0x000fe400018f0eff */
[----:B------:R-:W-:-:S02]  /*2cb0*/  ISETP.NE.U32.AND P3, PT, R50, RZ, PT ;  /* 0x000000ff3200720c */ /* 0x000fc40003f65070 */
[----:B------:R-:W-:Y:S02]  /*2cc0*/  IADD3 R50, P6, PT, R54, R51, RZ ;  /* 0x0000003336327210 */ /* 0x000fe40007fde0ff */
[-C--:B------:R-:W-:Y:S01]  /*2cd0*/  LEA.HI.X.SX32 R51, R55, R121.reuse, 0x1, P5 ;  /* 0x0000007937337211 */ /* 0x080fe200028f0eff */
[----:B------:R-:W-:Y:S01]  /*2ce0*/  IMAD R57, R67, UR7, RZ ;  /* 0x0000000743397c24 */ /* 0x000fe2000f8e02ff */
[C---:B------:R-:W-:Y:S01]  /*2cf0*/  IADD3 R52, P5, PT, R56.reuse, R118, RZ ;  /* 0x0000007638347210 */ /* 0x040fe20007fbe0ff */
[----:B------:R-:W-:Y:S01]  /*2d00*/  IMAD R60, R73, UR7, RZ ;  /* 0x00000007493c7c24 */ /* 0x000fe2000f8e02ff */
[----:B------:R-:W-:Y:S01]  /*2d10*/  PRMT R127, RZ, 0x7610, R127 ;  /* 0x00007610ff7f7816 */ /* 0x000fe2000000007f */
[----:B------:R-:W-:Y:S01]  /*2d20*/  @P4 IMAD.MOV.U32 R58, RZ, RZ, R48 ;  /* 0x000000ffff3a4224 */ /* 0x000fe200078e0030 */
[----:B------:R-:W-:Y:S01]  /*2d30*/  LEA.HI.X.SX32 R55, R56, R121, 0x1, P5 ;  /* 0x0000007938377211 */ /* 0x000fe200028f0eff */
[----:B------:R-:W-:Y:S01]  /*2d40*/  @P4 IMAD.MOV.U32 R59, RZ, RZ, R51 ;  /* 0x000000ffff3b4224 */ /* 0x000fe200078e0033 */
[----:B------:R-:W-:-:S02]  /*2d50*/  LEA.HI.X.SX32 R53, R54, R53, 0x1, P6 ;  /* 0x0000003536357211 */ /* 0x000fc400030f0eff */
[-C--:B------:R-:W-:Y:S01]  /*2d60*/  IADD3 R54, P6, PT, R57, R118.reuse, RZ ;  /* 0x0000007639367210 */ /* 0x080fe20007fde0ff */
[----:B------:R-:W-:Y:S01]  /*2d70*/  IMAD R61, R75, UR7, RZ ;  /* 0x000000074b3d7c24 */ /* 0x000fe2000f8e02ff */
[----:B------:R-:W-:Y:S01]  /*2d80*/  IADD3 R56, P5, PT, R60, R118, RZ ;  /* 0x000000763c387210 */ /* 0x000fe20007fbe0ff */
[----:B------:R-:W-:Y:S01]  /*2d90*/  @P4 IMAD.MOV.U32 R62, RZ, RZ, R52 ;  /* 0x000000ffff3e4224 */ /* 0x000fe200078e0034 */
[----:B------:R-:W-:Y:S01]  /*2da0*/  PRMT R129, RZ, 0x7610, R129 ;  /* 0x00007610ff817816 */ /* 0x000fe20000000081 */
[----:B------:R-:W-:Y:S01]  /*2db0*/  @P4 IMAD.MOV.U32 R63, RZ, RZ, R55 ;  /* 0x000000ffff3f4224 */ /* 0x000fe200078e0037 */
[----:B------:R0:W2:Y:S01]  /*2dc0*/  @P4 LDG.E.U8 R127, desc[UR16][R58.64] ;  /* 0x000000103a7f4981 */ /* 0x0000a2000c1e1100 */
[----:B------:R-:W-:Y:S01]  /*2dd0*/  LEA.HI.X.SX32 R57, R57, R121, 0x1, P6 ;  /* 0x0000007939397211 */ /* 0x000fe200030f0eff */
[----:B------:R-:W-:Y:S01]  /*2de0*/  IMAD R64, R77, UR7, RZ ;  /* 0x000000074d407c24 */ /* 0x000fe2000f8e02ff */
[----:B------:R-:W-:Y:S01]  /*2df0*/  PRMT R131, RZ, 0x7610, R131 ;  /* 0x00007610ff837816 */ /* 0x000fe20000000083 */
[----:B------:R1:W2:Y:S01]  /*2e00*/  @P4 LDG.E.U8 R129, desc[UR16][R62.64] ;  /* 0x000000103e814981 */ /* 0x0002a2000c1e1100 */
[----:B------:R-:W-:-:S02]  /*2e10*/  PRMT R133, RZ, 0x7610, R133 ;  /* 0x00007610ff857816 */ /* 0x000fc40000000085 */
[-C--:B0-----:R-:W-:Y:S02]  /*2e20*/  LEA.HI.X.SX32 R59, R60, R121.reuse, 0x1, P5 ;  /* 0x000000793c3b7211 */ /* 0x081fe400028f0eff */
[CC--:B------:R-:W-:Y:S01]  /*2e30*/  IADD3 R58, P6, PT, R61.reuse, R118.reuse, RZ ;  /* 0x000000763d3a7210 */ /* 0x0c0fe20007fde0ff */
[----:B------:R-:W-:Y:S02]  /*2e40*/  @P4 IMAD.MOV.U32 R66, RZ, RZ, R56 ;  /* 0x000000ffff424224 */ /* 0x000fe400078e0038 */
[----:B-1----:R-:W-:Y:S02]  /*2e50*/  @P4 IMAD.MOV.U32 R62, RZ, RZ, R54 ;  /* 0x000000ffff3e4224 */ /* 0x002fe400078e0036 */
[----:B------:R-:W-:Y:S01]  /*2e60*/  @P4 IMAD.MOV.U32 R63, RZ, RZ, R57 ;  /* 0x000000ffff3f4224 */ /* 0x000fe200078e0039 */
[----:B------:R-:W-:Y:S01]  /*2e70*/  LEA.HI.X.SX32 R61, R61, R121, 0x1, P6 ;  /* 0x000000793d3d7211 */ /* 0x000fe200030f0eff */
[----:B------:R-:W-:Y:S01]  /*2e80*/  @P4 IMAD.MOV.U32 R67, RZ, RZ, R59 ;  /* 0x000000ffff434224 */ /* 0x000fe200078e003b */
[----:B------:R-:W-:Y:S01]  /*2e90*/  IADD3 R60, P5, PT, R64, R118, RZ ;  /* 0x00000076403c7210 */ /* 0x000fe20007fbe0ff */
[----:B------:R-:W-:Y:S01]  /*2ea0*/  IMAD R65, R81, UR7, RZ ;  /* 0x0000000751417c24 */ /* 0x000fe2000f8e02ff */
[----:B------:R0:W2:Y:S01]  /*2eb0*/  @P4 LDG.E.U8 R131, desc[UR16][R62.64] ;  /* 0x000000103e834981 */ /* 0x0000a2000c1e1100 */
[----:B------:R-:W-:Y:S01]  /*2ec0*/  IMAD R75, R84, UR7, RZ ;  /* 0x00000007544b7c24 */ /* 0x000fe2000f8e02ff */
[----:B------:R-:W-:-:S02]  /*2ed0*/  PRMT R135, RZ, 0x7610, R135 ;  /* 0x00007610ff877816 */ /* 0x000fc40000000087 */
[----:B------:R1:W2:Y:S01]  /*2ee0*/  @P4 LDG.E.U8 R133, desc[UR16][R66.64] ;  /* 0x0000001042854981 */ /* 0x0002a2000c1e1100 */
[----:B------:R-:W-:Y:S02]  /*2ef0*/  PRMT R137, RZ, 0x7610, R137 ;  /* 0x00007610ff897816 */ /* 0x000fe40000000089 */
[-C--:B0-----:R-:W-:Y:S02]  /*2f00*/  LEA.HI.X.SX32 R63, R64, R121.reuse, 0x1, P5 ;  /* 0x00000079403f7211 */ /* 0x081fe400028f0eff */
[-C--:B------:R-:W-:Y:S01]  /*2f10*/  IADD3 R62, P6, PT, R65, R118.reuse, RZ ;  /* 0x00000076413e7210 */ /* 0x080fe20007fde0ff */
[----:B-1----:R-:W-:Y:S02]  /*2f20*/  @P4 IMAD.MOV.U32 R66, RZ, RZ, R58 ;  /* 0x000000ffff424224 */ /* 0x002fe400078e003a */
[----:B------:R-:W-:Y:S01]  /*2f30*/  @P4 IMAD.MOV.U32 R67, RZ, RZ, R61 ;  /* 0x000000ffff434224 */ /* 0x000fe200078e003d */
[----:B------:R-:W-:Y:S01]  /*2f40*/  IADD3 R64, P5, PT, R75, R118, RZ ;  /* 0x000000764b407210 */ /* 0x000fe20007fbe0ff */
[----:B------:R-:W-:Y:S01]  /*2f50*/  IMAD R76, R85, UR7, RZ ;  /* 0x00000007554c7c24 */ /* 0x000fe2000f8e02ff */
[----:B------:R-:W-:Y:S01]  /*2f60*/  LEA.HI.X.SX32 R65, R65, R121, 0x1, P6 ;  /* 0x0000007941417211 */ /* 0x000fe200030f0eff */
[----:B------:R-:W-:Y:S01]  /*2f70*/  @P4 IMAD.MOV.U32 R72, RZ, RZ, R60 ;  /* 0x000000ffff484224 */ /* 0x000fe200078e003c */
[----:B------:R0:W2:Y:S01]  /*2f80*/  @P4 LDG.E.U8 R135, desc[UR16][R66.64] ;  /* 0x0000001042874981 */ /* 0x0000a2000c1e1100 */
[----:B------:R-:W-:Y:S01]  /*2f90*/  @P4 IMAD.MOV.U32 R73, RZ, RZ, R63 ;  /* 0x000000ffff494224 */ /* 0x000fe200078e003f */
[----:B------:R-:W-:Y:S01]  /*2fa0*/  PRMT R139, RZ, 0x7610, R139 ;  /* 0x00007610ff8b7816 */ /* 0x000fe2000000008b */
[----:B------:R-:W-:-:S03]  /*2fb0*/  IMAD R80, R70, UR7, RZ ;  /* 0x0000000746507c24 */ /* 0x000fc6000f8e02ff */
[----:B------:R1:W2:Y:S01]  /*2fc0*/  @P4 LDG.E.U8 R137, desc[UR16][R72.64] ;  /* 0x0000001048894981 */ /* 0x0002a2000c1e1100 */
[-C--:B0-----:R-:W-:Y:S01]  /*2fd0*/  LEA.HI.X.SX32 R67, R75, R121.reuse, 0x1, P5 ;  /* 0x000000794b437211 */ /* 0x081fe200028f0eff */
[----:B------:R-:W-:Y:S01]  /*2fe0*/  IMAD R75, R71, UR7, RZ ;  /* 0x00000007474b7c24 */ /* 0x000fe2000f8e02ff */
[CC--:B------:R-:W-:Y:S01]  /*2ff0*/  IADD3 R66, P6, PT, R76.reuse, R118.reuse, RZ ;  /* 0x000000764c427210 */ /* 0x0c0fe20007fde0ff */
[----:B-1----:R-:W-:Y:S02]  /*3000*/  @P4 IMAD.MOV.U32 R72, RZ, RZ, R62 ;  /* 0x000000ffff484224 */ /* 0x002fe400078e003e */
[----:B------:R-:W-:Y:S01]  /*3010*/  @P4 IMAD.MOV.U32 R73, RZ, RZ, R65 ;  /* 0x000000ffff494224 */ /* 0x000fe200078e0041 */
[----:B------:R-:W-:Y:S01]  /*3020*/  IADD3 R70, P5, PT, R75, R118, RZ ;  /* 0x000000764b467210 */ /* 0x000fe20007fbe0ff */
[----:B------:R-:W-:Y:S01]  /*3030*/  @P4 IMAD.MOV.U32 R77, RZ, RZ, R67 ;  /* 0x000000ffff4d4224 */ /* 0x000fe200078e0043 */
[----:B------:R-:W-:Y:S02]  /*3040*/  PRMT R141, RZ, 0x7610, R141 ;  /* 0x00007610ff8d7816 */ /* 0x000fe4000000008d */
[----:B------:R-:W-:Y:S01]  /*3050*/  LEA.HI.X.SX32 R71, R76, R121, 0x1, P6 ;  /* 0x000000794c477211 */ /* 0x000fe200030f0eff */
[----:B------:R-:W-:Y:S01]  /*3060*/  @P4 IMAD.MOV.U32 R76, RZ, RZ, R64 ;  /* 0x000000ffff4c4224 */ /* 0x000fe200078e0040 */
[----:B------:R0:W2:Y:S01]  /*3070*/  @P4 LDG.E.U8 R139, desc[UR16][R72.64] ;  /* 0x00000010488b4981 */ /* 0x0000a2000c1e1100 */
[----:B------:R-:W-:Y:S01]  /*3080*/  IMAD R84, R74, UR7, RZ ;  /* 0x000000074a547c24 */ /* 0x000fe2000f8e02ff */
[----:B------:R-:W-:-:S02]  /*3090*/  PRMT R143, RZ, 0x7610, R143 ;  /* 0x00007610ff8f7816 */ /* 0x000fc4000000008f */
[----:B------:R1:W2:Y:S01]  /*30a0*/  @P4 LDG.E.U8 R141, desc[UR16][R76.64] ;  /* 0x000000104c8d4981 */ /* 0x0002a2000c1e1100 */
[----:B------:R-:W-:Y:S02]  /*30b0*/  PRMT R145, RZ, 0x7610, R145 ;  /* 0x00007610ff917816 */ /* 0x000fe40000000091 */
[CC--:B0-----:R-:W-:Y:S02]  /*30c0*/  IADD3 R72, P6, PT, R80.reuse, R118.reuse, RZ ;  /* 0x0000007650487210 */ /* 0x0c1fe40007fde0ff */
[-C--:B------:R-:W-:Y:S01]  /*30d0*/  LEA.HI.X.SX32 R73, R75, R121.reuse, 0x1, P5 ;  /* 0x000000794b497211 */ /* 0x080fe200028f0eff */
[----:B-1----:R-:W-:Y:S01]  /*30e0*/  @P4 IMAD.MOV.U32 R76, RZ, RZ, R66 ;  /* 0x000000ffff4c4224 */ /* 0x002fe200078e0042 */
[----:B------:R-:W-:Y:S01]  /*30f0*/  LEA.HI.X.SX32 R75, R80, R121, 0x1, P6 ;  /* 0x00000079504b7211 */ /* 0x000fe200030f0eff */
[----:B------:R-:W-:Y:S01]  /*3100*/  @P4 IMAD.MOV.U32 R77, RZ, RZ, R71 ;  /* 0x000000ffff4d4224 */ /* 0x000fe200078e0047 */
[----:B------:R-:W-:Y:S01]  /*3110*/  IADD3 R74, P5, PT, R84, R118, RZ ;  /* 0x00000076544a7210 */ /* 0x000fe20007fbe0ff */
[----:B------:R-:W-:-:S02]  /*3120*/  @P4 IMAD.MOV.U32 R80, RZ, RZ, R70 ;  /* 0x000000ffff504224 */ /* 0x000fc400078e0046 */
[----:B------:R-:W-:Y:S01]  /*3130*/  @P4 IMAD.MOV.U32 R81, RZ, RZ, R73 ;  /* 0x000000ffff514224 */ /* 0x000fe200078e0049 */
[----:B------:R0:W2:Y:S01]  /*3140*/  @P4 LDG.E.U8 R143, desc[UR16][R76.64] ;  /* 0x000000104c8f4981 */ /* 0x0000a2000c1e1100 */
[----:B------:R-:W-:Y:S01]  /*3150*/  IMAD R79, R79, UR7, RZ ;  /* 0x000000074f4f7c24 */ /* 0x000fe2000f8e02ff */
[----:B------:R-:W-:Y:S02]  /*3160*/  PRMT R147, RZ, 0x7610, R147 ;  /* 0x00007610ff937816 */ /* 0x000fe40000000093 */
[----:B------:R1:W2:Y:S01]  /*3170*/  @P4 LDG.E.U8 R145, desc[UR16][R80.64] ;  /* 0x0000001050914981 */ /* 0x0002a2000c1e1100 */
[----:B------:R-:W-:Y:S01]  /*3180*/  IMAD R92, R90, UR7, RZ ;  /* 0x000000075a5c7c24 */ /* 0x000fe2000f8e02ff */
[----:B------:R-:W-:Y:S01]  /*3190*/  PRMT R149, RZ, 0x7610, R149 ;  /* 0x00007610ff957816 */ /* 0x000fe20000000095 */
[----:B------:R-:W-:Y:S01]  /*31a0*/  IMAD R91, R78, UR7, RZ ;  /* 0x000000074e5b7c24 */ /* 0x000fe2000f8e02ff */
[----:B0-----:R-:W-:Y:S02]  /*31b0*/  LEA.HI.X.SX32 R77, R84, R121, 0x1, P5 ;  /* 0x00000079544d7211 */ /* 0x001fe400028f0eff */
[----:B------:R-:W-:Y:S01]  /*31c0*/  IADD3 R76, P6, PT, R79, R118, RZ ;  /* 0x000000764f4c7210 */ /* 0x000fe20007fde0ff */
[----:B-1----:R-:W-:-:S02]  /*31d0*/  @P4 IMAD.MOV.U32 R80, RZ, RZ, R72 ;  /* 0x000000ffff504224 */ /* 0x002fc400078e0048 */
[----:B------:R-:W-:Y:S01]  /*31e0*/  @P4 IMAD.MOV.U32 R81, RZ, RZ, R75 ;  /* 0x000000ffff514224 */ /* 0x000fe200078e004b */
[-C--:B------:R-:W-:Y:S01]  /*31f0*/  LEA.HI.X.SX32 R79, R79, R121.reuse, 0x1, P6 ;  /* 0x000000794f4f7211 */ /* 0x080fe200030f0eff */
[----:B------:R-:W-:Y:S02]  /*3200*/  @P4 IMAD.MOV.U32 R84, RZ, RZ, R74 ;  /* 0x000000ffff544224 */ /* 0x000fe400078e004a */
[----:B------:R-:W-:Y:S01]  /*3210*/  @P4 IMAD.MOV.U32 R85, RZ, RZ, R77 ;  /* 0x000000ffff554224 */ /* 0x000fe200078e004d */
[----:B------:R0:W2:Y:S01]  /*3220*/  @P4 LDG.E.U8 R147, desc[UR16][R80.64] ;  /* 0x0000001050934981 */ /* 0x0000a2000c1e1100 */
[-C--:B------:R-:W-:Y:S01]  /*3230*/  IADD3 R78, P5, PT, R91, R118.reuse, RZ ;  /* 0x000000765b4e7210 */ /* 0x080fe20007fbe0ff */
[----:B------:R-:W-:Y:S01]  /*3240*/  IMAD R89, R89, UR7, RZ ;  /* 0x0000000759597c24 */ /* 0x000fe2000f8e02ff */
[----:B------:R-:W-:Y:S01]  /*3250*/  PRMT R151, RZ, 0x7610, R151 ;  /* 0x00007610ff977816 */ /* 0x000fe20000000097 */
[----:B------:R1:W2:Y:S01]  /*3260*/  @P4 LDG.E.U8 R149, desc[UR16][R84.64] ;  /* 0x0000001054954981 */ /* 0x0002a2000c1e1100 */
[----:B------:R-:W-:Y:S01]  /*3270*/  @P4 IMAD.MOV.U32 R86, RZ, RZ, R76 ;  /* 0x000000ffff564224 */ /* 0x000fe200078e004c */
[----:B0-----:R-:W-:Y:S01]  /*3280*/  IADD3 R80, P6, PT, R92, R118, RZ ;  /* 0x000000765c507210 */ /* 0x001fe20007fde0ff */
[----:B------:R-:W-:Y:S01]  /*3290*/  @P4 IMAD.MOV.U32 R87, RZ, RZ, R79 ;  /* 0x000000ffff574224 */ /* 0x000fe200078e004f */
[-C--:B------:R-:W-:Y:S01]  /*32a0*/  LEA.HI.X.SX32 R81, R91, R121.reuse, 0x1, P5 ;  /* 0x000000795b517211 */ /* 0x080fe200028f0eff */
[----:B------:R-:W-:Y:S01]  /*32b0*/  IMAD R88, R88, UR7, RZ ;  /* 0x0000000758587c24 */ /* 0x000fe2000f8e02ff */
[----:B-1----:R-:W-:-:S02]  /*32c0*/  LEA.HI.X.SX32 R85, R92, R121, 0x1, P6 ;  /* 0x000000795c557211 */ /* 0x002fc400030f0eff */
[CC--:B------:R-:W-:Y:S01]  /*32d0*/  IADD3 R84, P5, PT, R89.reuse, R118.reuse, RZ ;  /* 0x0000007659547210 */ /* 0x0c0fe20007fbe0ff */
[----:B------:R0:W2:Y:S01]  /*32e0*/  @P4 LDG.E.U8 R151, desc[UR16][R86.64] ;  /* 0x0000001056974981 */ /* 0x0000a2000c1e1100 */
[----:B------:R-:W-:Y:S01]  /*32f0*/  PRMT R155, RZ, 0x7610, R155 ;  /* 0x00007610ff9b7816 */ /* 0x000fe2000000009b */
[----:B------:R-:W-:Y:S01]  /*3300*/  @P4 IMAD.MOV.U32 R92, RZ, RZ, R80 ;  /* 0x000000ffff5c4224 */ /* 0x000fe200078e0050 */
[----:B------:R-:W-:Y:S01]  /*3310*/  PRMT R153, RZ, 0x7610, R153 ;  /* 0x00007610ff997816 */ /* 0x000fe20000000099 */
[----:B------:R-:W-:Y:S02]  /*3320*/  @P4 IMAD.MOV.U32 R93, RZ, RZ, R85 ;  /* 0x000000ffff5d4224 */ /* 0x000fe400078e0055 */
[----:B------:R-:W-:Y:S02]  /*3330*/  @P4 IMAD.MOV.U32 R90, RZ, RZ, R78 ;  /* 0x000000ffff5a4224 */ /* 0x000fe400078e004e */
[----:B------:R-:W-:Y:S01]  /*3340*/  @P4 IMAD.MOV.U32 R91, RZ, RZ, R81 ;  /* 0x000000ffff5b4224 */ /* 0x000fe200078e0051 */
[----:B------:R-:W-:Y:S01]  /*3350*/  PRMT R157, RZ, 0x7610, R157 ;  /* 0x00007610ff9d7816 */ /* 0x000fe2000000009d */
[----:B------:R-:W-:Y:S01]  /*3360*/  IMAD R96, R96, UR7, RZ ;  /* 0x0000000760607c24 */ /* 0x000fe2000f8e02ff */
[----:B0-----:R-:W-:Y:S01]  /*3370*/  IADD3 R86, P6, PT, R88, R118, RZ ;  /* 0x0000007658567210 */ /* 0x001fe20007fde0ff */
[----:B------:R0:W2:Y:S01]  /*3380*/  @P4 LDG.E.U8 R155, desc[UR16][R92.64] ;  /* 0x000000105c9b4981 */ /* 0x0000a2000c1e1100 */
[----:B------:R-:W-:-:S02]  /*3390*/  LEA.HI.X.SX32 R87, R89, R121, 0x1, P5 ;  /* 0x0000007959577211 */ /* 0x000fc400028f0eff */
[----:B------:R-:W-:Y:S01]  /*33a0*/  PRMT R159, RZ, 0x7610, R159 ;  /* 0x00007610ff9f7816 */ /* 0x000fe2000000009f */
[----:B------:R1:W2:Y:S01]  /*33b0*/  @P4 LDG.E.U8 R153, desc[UR16][R90.64] ;  /* 0x000000105a994981 */ /* 0x0002a2000c1e1100 */
[----:B------:R-:W-:Y:S01]  /*33c0*/  LEA.HI.X.SX32 R89, R88, R121, 0x1, P6 ;  /* 0x0000007958597211 */ /* 0x000fe200030f0eff */
[----:B------:R-:W-:Y:S02]  /*33d0*/  @P4 IMAD.MOV.U32 R88, RZ, RZ, R86 ;  /* 0x000000ffff584224 */ /* 0x000fe400078e0056 */
[----:B0-----:R-:W-:-:S03]  /*33e0*/  @P4 IMAD.MOV.U32 R92, RZ, RZ, R84 ;  /* 0x000000ffff5c4224 */ /* 0x001fc600078e0054 */
[----:B------:R0:W2:Y:S01]  /*33f0*/  @P4 LDG.E.U8 R159, desc[UR16][R88.64] ;  /* 0x00000010589f4981 */ /* 0x0000a2000c1e1100 */
[----:B------:R-:W-:Y:S01]  /*3400*/  @P4 IMAD.MOV.U32 R93, RZ, RZ, R87 ;  /* 0x000000ffff5d4224 */ /* 0x000fe200078e0057 */
[----:B-1----:R-:W-:Y:S01]  /*3410*/  IADD3 R90, P5, PT, R96, R118, RZ ;  /* 0x00000076605a7210 */ /* 0x002fe20007fbe0ff */
[----:B------:R-:W-:-:S03]  /*3420*/  IMAD R95, R95, UR7, RZ ;  /* 0x000000075f5f7c24 */ /* 0x000fc6000f8e02ff */
[----:B------:R1:W2:Y:S01]  /*3430*/  @P4 LDG.E.U8 R157, desc[UR16][R92.64] ;  /* 0x000000105c9d4981 */ /* 0x0002a2000c1e1100 */
[----:B0-----:R-:W-:Y:S01]  /*3440*/  LOP3.LUT R88, R3, 0x6, RZ, 0xfc, !PT ;  /* 0x0000000603587812 */ /* 0x001fe200078efcff */
[----:B------:R-:W-:Y:S01]  /*3450*/  @P4 IMAD.MOV.U32 R98, RZ, RZ, R90 ;  /* 0x000000ffff624224 */ /* 0x000fe200078e005a */
[----:B------:R-:W-:Y:S02]  /*3460*/  PRMT R161, RZ, 0x7610, R161 ;  /* 0x00007610ffa17816 */ /* 0x000fe400000000a1 */
[----:B-1----:R-:W-:Y:S02]  /*3470*/  LEA.HI.X.SX32 R93, R96, R121, 0x1, P5 ;  /* 0x00000079605d7211 */ /* 0x002fe400028f0eff */
[----:B------:R-:W-:Y:S02]  /*3480*/  IADD3 R92, P6, PT, R95, R118, RZ ;  /* 0x000000765f5c7210 */ /* 0x000fe40007fde0ff */
[----:B------:R-:W-:Y:S01]  /*3490*/  ISETP.LT.AND P5, PT, R88, R126, P0 ;  /* 0x0000007e5800720c */ /* 0x000fe200007a1270 */
[----:B------:R-:W-:Y:S01]  /*34a0*/  @P4 IMAD.MOV.U32 R99, RZ, RZ, R93 ;  /* 0x000000ffff634224 */ /* 0x000fe200078e005d */
[----:B------:R-:W-:-:S02]  /*34b0*/  LOP3.LUT R91, R3, 0x16, RZ, 0xfc, !PT ;  /* 0x00000016035b7812 */ /* 0x000fc400078efcff */
[----:B------:R-:W-:Y:S02]  /*34c0*/  LEA.HI.X.SX32 R95, R95, R121, 0x1, P6 ;  /* 0x000000795f5f7211 */ /* 0x000fe400030f0eff */
[----:B------:R-:W-:Y:S01]  /*34d0*/  PRMT R163, RZ, 0x7610, R163 ;  /* 0x00007610ffa37816 */ /* 0x000fe200000000a3 */
[----:B------:R0:W2:Y:S01]  /*34e0*/  @P4 LDG.E.U8 R161, desc[UR16][R98.64] ;  /* 0x0000001062a14981 */ /* 0x0000a2000c1e1100 */
[----:B------:R-:W-:Y:S01]  /*34f0*/  ISETP.LT.AND P0, PT, R91, R126, P0 ;  /* 0x0000007e5b00720c */ /* 0x000fe20000701270 */
[----:B------:R-:W-:Y:S01]  /*3500*/  IMAD R97, R94, UR7, RZ ;  /* 0x000000075e617c24 */ /* 0x000fe2000f8e02ff */
[----:B------:R-:W-:Y:S01]  /*3510*/  PRMT R128, RZ, 0x7610, R128 ;  /* 0x00007610ff807816 */ /* 0x000fe20000000080 */
[----:B0-----:R-:W-:Y:S02]  /*3520*/  @P4 IMAD.MOV.U32 R98, RZ, RZ, R92 ;  /* 0x000000ffff624224 */ /* 0x001fe400078e005c */
[----:B------:R-:W-:Y:S01]  /*3530*/  @P4 IMAD.MOV.U32 R99, RZ, RZ, R95 ;  /* 0x000000ffff634224 */ /* 0x000fe200078e005f */
[----:B------:R-:W-:-:S04]  /*3540*/  IADD3 R94, P6, PT, R97, R118, RZ ;  /* 0x00000076615e7210 */ /* 0x000fc80007fde0ff */
[----:B------:R0:W2:Y:S01]  /*3550*/  @P4 LDG.E.U8 R163, desc[UR16][R98.64] ;  /* 0x0000001062a34981 */ /* 0x0000a2000c1e1100 */
[----:B------:R-:W-:Y:S01]  /*3560*/  PRMT R165, RZ, 0x7610, R165 ;  /* 0x00007610ffa57816 */ /* 0x000fe200000000a5 */
[----:B------:R-:W-:Y:S01]  /*3570*/  @P4 IMAD.MOV.U32 R96, RZ, RZ, R94 ;  /* 0x000000ffff604224 */ /* 0x000fe200078e005e */
[----:B------:R-:W-:Y:S01]  /*3580*/  PRMT R130, RZ, 0x7610, R130 ;  /* 0x00007610ff827816 */ /* 0x000fe20000000082 */
[----:B0-----:R-:W-:Y:S02]  /*3590*/  @P5 IMAD.MOV.U32 R98, RZ, RZ, R46 ;  /* 0x000000ffff625224 */ /* 0x001fe400078e002e */
[----:B------:R-:W-:Y:S01]  /*35a0*/  @P5 IMAD.MOV.U32 R99, RZ, RZ, R49 ;  /* 0x000000ffff635224 */ /* 0x000fe200078e0031 */
[----:B------:R-:W-:Y:S01]  /*35b0*/  LEA.HI.X.SX32 R97, R97, R121, 0x1, P6 ;  /* 0x0000007961617211 */ /* 0x000fe200030f0eff */
[----:B------:R-:W-:-:S03]  /*35c0*/  IMAD R112, R111, UR7, RZ ;  /* 0x000000076f707c24 */ /* 0x000fc6000f8e02ff */
[----:B------:R0:W2:Y:S01]  /*35d0*/  @P5 LDG.E.U8 R128, desc[UR16][R98.64] ;  /* 0x0000001062805981 */ /* 0x0000a2000c1e1100 */
[----:B------:R-:W-:Y:S02]  /*35e0*/  IMAD R109, R109, UR7, RZ ;  /* 0x000000076d6d7c24 */ /* 0x000fe4000f8e02ff */
[----:B------:R-:W-:Y:S01]  /*35f0*/  IMAD R114, R100, UR7, RZ ;  /* 0x0000000764727c24 */ /* 0x000fe2000f8e02ff */
[----:B------:R1:W2:Y:S01]  /*3600*/  @P4 LDG.E.U8 R165, desc[UR16][R96.64] ;  /* 0x0000001060a54981 */ /* 0x0002a2000c1e1100 */
[----:B0-----:R-:W-:Y:S02]  /*3610*/  @P0 IMAD.MOV.U32 R98, RZ, RZ, R50 ;  /* 0x000000ffff620224 */ /* 0x001fe400078e0032 */
[----:B------:R-:W-:Y:S01]  /*3620*/  @P0 IMAD.MOV.U32 R99, RZ, RZ, R53 ;  /* 0x000000ffff630224 */ /* 0x000fe200078e0035 */
[-C--:B------:R-:W-:Y:S01]  /*3630*/  IADD3 R100, P6, PT, R114, R118.reuse, RZ ;  /* 0x0000007672647210 */ /* 0x080fe20007fde0ff */
[----:B------:R-:W-:Y:S02]  /*3640*/  IMAD R116, R102, UR7, RZ ;  /* 0x0000000766747c24 */ /* 0x000fe4000f8e02ff */
[----:B------:R-:W-:Y:S01]  /*3650*/  IMAD R125, R103, UR7, RZ ;  /* 0x00000007677d7c24 */ /* 0x000fe2000f8e02ff */
[----:B------:R0:W2:Y:S01]  /*3660*/  @P0 LDG.E.U8 R130, desc[UR16][R98.64] ;  /* 0x0000001062820981 */ /* 0x0000a2000c1e1100 */
[----:B-1----:R-:W-:Y:S01]  /*3670*/  IADD3 R96, P0, PT, R112, R118, RZ ;  /* 0x0000007670607210 */ /* 0x002fe20007f1e0ff */
[----:B------:R-:W-:-:S02]  /*3680*/  IMAD R132, R104, UR7, RZ ;  /* 0x0000000768847c24 */ /* 0x000fc4000f8e02ff */
[----:B------:R-:W-:Y:S01]  /*3690*/  IMAD R124, R101, UR7, RZ ;  /* 0x00000007657c7c24 */ /* 0x000fe2000f8e02ff */
[-C--:B------:R-:W-:Y:S02]  /*36a0*/  LEA.HI.X.SX32 R103, R114, R121.reuse, 0x1, P6 ;  /* 0x0000007972677211 */ /* 0x080fe400030f0eff */
[-C--:B0-----:R-:W-:Y:S01]  /*36b0*/  IADD3 R98, P5, PT, R109, R118.reuse, RZ ;  /* 0x000000766d627210 */ /* 0x081fe20007fbe0ff */
[----:B------:R-:W-:Y:S01]  /*36c0*/  IMAD R111, R105, UR7, RZ ;  /* 0x00000007696f7c24 */ /* 0x000fe2000f8e02ff */
[-C--:B------:R-:W-:Y:S01]  /*36d0*/  LEA.HI.X.SX32 R99, R112, R121.reuse, 0x1, P0 ;  /* 0x0000007970637211 */ /* 0x080fe200000f0eff */
[----:B------:R-:W-:Y:S01]  /*36e0*/  IMAD R113, R106, UR7, RZ ;  /* 0x000000076a717c24 */ /* 0x000fe2000f8e02ff */
[----:B------:R-:W-:Y:S01]  /*36f0*/  LEA.HI.X.SX32 R101, R109, R121, 0x1, P5 ;  /* 0x000000796d657211 */ /* 0x000fe200028f0eff */
[----:B------:R-:W-:Y:S01]  /*3700*/  IMAD R115, R107, UR7, RZ ;  /* 0x000000076b737c24 */ /* 0x000fe2000f8e02ff */
[-C--:B------:R-:W-:Y:S02]  /*3710*/  IADD3 R102, P0, PT, R116, R118.reuse, RZ ;  /* 0x0000007674667210 */ /* 0x080fe40007f1e0ff */
[----:B------:R-:W-:-:S02]  /*3720*/  IADD3 R104, P5, PT, R125, R118, RZ ;  /* 0x000000767d687210 */ /* 0x000fc40007fbe0ff */
[-C--:B------:R-:W-:Y:S01]  /*3730*/  IADD3 R106, P6, PT, R132, R118.reuse, RZ ;  /* 0x00000076846a7210 */ /* 0x080fe20007fde0ff */
[----:B------:R-:W-:Y:S01]  /*3740*/  IMAD R117, R108, UR7, RZ ;  /* 0x000000076c757c24 */ /* 0x000fe2000f8e02ff */
[-C--:B------:R-:W-:Y:S01]  /*3750*/  LEA.HI.X.SX32 R105, R116, R121.reuse, 0x1, P0 ;  /* 0x0000007974697211 */ /* 0x080fe200000f0eff */
[----:B------:R-:W-:Y:S01]  /*3760*/  IMAD R119, R110, UR7, RZ ;  /* 0x000000076e777c24 */ /* 0x000fe2000f8e02ff */
[-C--:B------:R-:W-:Y:S02]  /*3770*/  LEA.HI.X.SX32 R107, R125, R121.reuse, 0x1, P5 ;  /* 0x000000797d6b7211 */ /* 0x080fe400028f0eff */
[----:B------:R-:W-:Y:S02]  /*3780*/  LEA.HI.X.SX32 R109, R132, R121, 0x1, P6 ;  /* 0x00000079846d7211 */ /* 0x000fe400030f0eff */
[-C--:B------:R-:W-:Y:S02]  /*3790*/  IADD3 R108, P0, PT, R111, R118.reuse, RZ ;  /* 0x000000766f6c7210 */ /* 0x080fe40007f1e0ff */
[----:B------:R-:W-:-:S02]  /*37a0*/  IADD3 R110, P5, PT, R113, R118, RZ ;  /* 0x00000076716e7210 */ /* 0x000fc40007fbe0ff */
[-C--:B------:R-:W-:Y:S02]  /*37b0*/  IADD3 R112, P6, PT, R115, R118.reuse, RZ ;  /* 0x0000007673707210 */ /* 0x080fe40007fde0ff */
[-C--:B------:R-:W-:Y:S02]  /*37c0*/  LEA.HI.X.SX32 R111, R111, R121.reuse, 0x1, P0 ;  /* 0x000000796f6f7211 */ /* 0x080fe400000f0eff */
[-C--:B------:R-:W-:Y:S02]  /*37d0*/  LEA.HI.X.SX32 R113, R113, R121.reuse, 0x1, P5 ;  /* 0x0000007971717211 */ /* 0x080fe400028f0eff */
[----:B------:R-:W-:Y:S02]  /*37e0*/  LEA.HI.X.SX32 R115, R115, R121, 0x1, P6 ;  /* 0x0000007973737211 */ /* 0x000fe400030f0eff */
[-C--:B------:R-:W-:Y:S02]  /*37f0*/  IADD3 R114, P0, PT, R117, R118.reuse, RZ ;  /* 0x0000007675727210 */ /* 0x080fe40007f1e0ff */
[----:B------:R-:W-:-:S02]  /*3800*/  IADD3 R116, P5, PT, R119, R118, RZ ;  /* 0x0000007677747210 */ /* 0x000fc40007fbe0ff */
[C---:B------:R-:W-:Y:S02]  /*3810*/  IADD3 R118, P6, PT, R124.reuse, R118, RZ ;  /* 0x000000767c767210 */ /* 0x040fe40007fde0ff */
[-C--:B------:R-:W-:Y:S02]  /*3820*/  LEA.HI.X.SX32 R117, R117, R121.reuse, 0x1, P0 ;  /* 0x0000007975757211 */ /* 0x080fe400000f0eff */
[-C--:B------:R-:W-:Y:S01]  /*3830*/  LEA.HI.X.SX32 R119, R119, R121.reuse, 0x1, P5 ;  /* 0x0000007977777211 */ /* 0x080fe200028f0eff */
[----:B------:R-:W-:Y:S01]  /*3840*/  @P4 IMAD.MOV.U32 R125, RZ, RZ, R99 ;  /* 0x000000ffff7d4224 */ /* 0x000fe200078e0063 */
[----:B------:R-:W-:Y:S01]  /*3850*/  LEA.HI.X.SX32 R121, R124, R121, 0x1, P6 ;  /* 0x000000797c797211 */ /* 0x000fe200030f0eff */
[----:B------:R-:W-:Y:S01]  /*3860*/  @P4 IMAD.MOV.U32 R124, RZ, RZ, R96 ;  /* 0x000000ffff7c4224 */ /* 0x000fe200078e0060 */
[----:B------:R-:W-:Y:S02]  /*3870*/  PRMT R132, RZ, 0x7610, R132 ;  /* 0x00007610ff847816 */ /* 0x000fe40000000084 */
[----:B------:R-:W-:-:S04]  /*3880*/  PRMT R134, RZ, 0x7610, R134 ;  /* 0x00007610ff867816 */ /* 0x000fc80000000086 */
[----:B------:R0:W2:Y:S01]  /*3890*/  @P4 LDG.E.U8 R132, desc[UR16][R124.64] ;  /* 0x000000107c844981 */ /* 0x0000a2000c1e1100 */
[----:B------:R-:W-:-:S04]  /*38a0*/  @!UP0 UIADD3 UR4, UPT, UPT, -UR6, 0x100000, URZ ;  /* 0x0010000006048890 */ /* 0x000fc8000fffe1ff */
[----:B------:R-:W-:Y:S02]  /*38b0*/  @!UP0 USHF.L.U32 UR5, UR4, 0xb, URZ ;  /* 0x0000000b04058899 */ /* 0x000fe400080006ff */
[----:B------:R-:W-:Y:S01]  /*38c0*/  @!UP0 USHF.L.U32 UR4, UR4, 0x1, URZ ;  /* 0x0000000104048899 */ /* 0x000fe200080006ff */
[----:B------:R-:W-:Y:S01]  /*38d0*/  PRMT R136, RZ, 0x7610, R136 ;  /* 0x00007610ff887816 */ /* 0x000fe20000000088 */
[----:B0-----:R-:W-:Y:S02]  /*38e0*/  @P4 IMAD.MOV.U32 R124, RZ, RZ, R98 ;  /* 0x000000ffff7c4224 */ /* 0x001fe400078e0062 */
[----:B------:R-:W-:-:S05]  /*38f0*/  @P4 IMAD.MOV.U32 R125, RZ, RZ, R101 ;  /* 0x000000ffff7d4224 */ /* 0x000fca00078e0065 */
[----:B------:R0:W2:Y:S01]  /*3900*/  @P4 LDG.E.U8 R134, desc[UR16][R124.64] ;  /* 0x000000107c864981 */ /* 0x0000a2000c1e1100 */
[----:B------:R-:W-:Y:S01]  /*3910*/  VOTEU.ALL UP0, P2 ;  /* 0x0000000000ff7886 */ /* 0x000fe20001000000 */
[----:B------:R-:W-:-:S04]  /*3920*/  PRMT R138, RZ, 0x7610, R138 ;  /* 0x00007610ff8a7816 */ /* 0x000fc8000000008a */
[----:B------:R1:W1:Y:S01]  /*3930*/  @!UP0 SYNCS.EXCH.64 URZ, [UR15+0x3008], UR4 ;  /* 0x003008040fff85b2 */ /* 0x0002620008000100 */
[----:B0-----:R-:W-:Y:S02]  /*3940*/  @P4 IMAD.MOV.U32 R124, RZ, RZ, R100 ;  /* 0x000000ffff7c4224 */ /* 0x001fe400078e0064 */
[----:B------:R-:W-:-:S05]  /*3950*/  @P4 IMAD.MOV.U32 R125, RZ, RZ, R103 ;  /* 0x000000ffff7d4224 */ /* 0x000fca00078e0067 */
[----:B------:R0:W2:Y:S04]  /*3960*/  @P4 LDG.E.U8 R136, desc[UR16][R124.64] ;  /* 0x000000107c884981 */ /* 0x0000a8000c1e1100 */
[----:B----4-:R4:W-:Y:S01]  /*3970*/  STS.U8 [R0+UR15+0x2200], R140 ;  /* 0x0022008c00007988 */ /* 0x0109e2000800000f */
[----:B0-----:R-:W-:Y:S02]  /*3980*/  @P4 IMAD.MOV.U32 R124, RZ, RZ, R102 ;  /* 0x000000ffff7c4224 */ /* 0x001fe400078e0066 */
[----:B------:R-:W-:Y:S01]  /*3990*/  @P4 IMAD.MOV.U32 R125, RZ, RZ, R105 ;  /* 0x000000ffff7d4224 */ /* 0x000fe200078e0069 */
[----:B----4-:R-:W-:-:S04]  /*39a0*/  PRMT R140, RZ, 0x7610, R140 ;  /* 0x00007610ff8c7816 */ /* 0x010fc8000000008c */
[----:B------:R0:W4:Y:S04]  /*39b0*/  @P4 LDG.E.U8 R138, desc[UR16][R124.64] ;  /* 0x000000107c8a4981 */ /* 0x000128000c1e1100 */
[----:B-----5:R5:W-:Y:S01]  /*39c0*/  STS.U8 [R0+UR15+0x2400], R142 ;  /* 0x0024008e00007988 */ /* 0x020be2000800000f */
[----:B0-----:R-:W-:Y:S02]  /*39d0*/  @P4 IMAD.MOV.U32 R124, RZ, RZ, R104 ;  /* 0x000000ffff7c4224 */ /* 0x001fe400078e0068 */
[----:B------:R-:W-:Y:S01]  /*39e0*/  @P4 IMAD.MOV.U32 R125, RZ, RZ, R107 ;  /* 0x000000ffff7d4224 */ /* 0x000fe200078e006b */
[----:B-----5:R-:W-:-:S04]  /*39f0*/  PRMT R142, RZ, 0x7610, R142 ;  /* 0x00007610ff8e7816 */ /* 0x020fc8000000008e */
[----:B------:R0:W5:Y:S04]  /*3a00*/  @P4 LDG.E.U8 R140, desc[UR16][R124.64] ;  /* 0x000000107c8c4981 */ /* 0x000168000c1e1100 */
[----:B---3--:R3:W-:Y:S01]  /*3a10*/  STS.U8 [R0+UR15+0x2000], R120 ;  /* 0x0020007800007988 */ /* 0x0087e2000800000f */
[----:B0-----:R-:W-:Y:S02]  /*3a20*/  @P4 IMAD.MOV.U32 R124, RZ, RZ, R106 ;  /* 0x000000ffff7c4224 */ /* 0x001fe400078e006a */
[----:B------:R-:W-:Y:S01]  /*3a30*/  @P4 IMAD.MOV.U32 R125, RZ, RZ, R109 ;  /* 0x000000ffff7d4224 */ /* 0x000fe200078e006d */
[----:B------:R0:W-:Y:S01]  /*3a40*/  STS.U8 [R0+UR15+0x2600], R144 ;  /* 0x0026009000007988 */ /* 0x0001e2000800000f */
[----:B---3--:R-:W-:-:S03]  /*3a50*/  LOP3.LUT R120, R0, 0x10, RZ, 0x3c, !PT ;  /* 0x0000001000787812 */ /* 0x008fc600078e3cff */
[----:B------:R3:W5:Y:S01]  /*3a60*/  @P4 LDG.E.U8 R142, desc[UR16][R124.64] ;  /* 0x000000107c8e4981 */ /* 0x000762000c1e1100 */
[----:B0-----:R-:W-:Y:S01]  /*3a70*/  PRMT R144, RZ, 0x7610, R144 ;  /* 0x00007610ff907816 */ /* 0x001fe20000000090 */
[----:B---3--:R-:W-:Y:S02]  /*3a80*/  @P4 IMAD.MOV.U32 R124, RZ, RZ, R108 ;  /* 0x000000ffff7c4224 */ /* 0x008fe400078e006c */
[----:B------:R-:W-:Y:S01]  /*3a90*/  @P4 IMAD.MOV.U32 R125, RZ, RZ, R111 ;  /* 0x000000ffff7d4224 */ /* 0x000fe200078e006f */
[----:B------:R0:W-:Y:S04]  /*3aa0*/  STS.U8 [R120+UR15+0x2280], R148 ;  /* 0x0022809478007988 */ /* 0x0001e8000800000f */
[----:B------:R3:W5:Y:S01]  /*3ab0*/  @P4 LDG.E.U8 R144, desc[UR16][R124.64] ;  /* 0x000000107c904981 */ /* 0x000762000c1e1100 */
[----:B0-----:R-:W-:Y:S01]  /*3ac0*/  PRMT R148, RZ, 0x7610, R148 ;  /* 0x00007610ff947816 */ /* 0x001fe20000000094 */
[----:B---3--:R-:W-:-:S02]  /*3ad0*/  @P4 IMAD.MOV.U32 R124, RZ, RZ, R110 ;  /* 0x000000ffff7c4224 */ /* 0x008fc400078e006e */
[----:B------:R-:W-:Y:S01]  /*3ae0*/  @P4 IMAD.MOV.U32 R125, RZ, RZ, R113 ;  /* 0x000000ffff7d4224 */ /* 0x000fe200078e0071 */
[----:B------:R0:W-:Y:S04]  /*3af0*/  STS.U8 [R120+UR15+0x2480], R152 ;  /* 0x0024809878007988 */ /* 0x0001e8000800000f */
[----:B------:R3:W5:Y:S01]  /*3b00*/  @P4 LDG.E.U8 R148, desc[UR16][R124.64] ;  /* 0x000000107c944981 */ /* 0x000762000c1e1100 */
[----:B0-----:R-:W-:Y:S01]  /*3b10*/  PRMT R152, RZ, 0x7610, R152 ;  /* 0x00007610ff987816 */ /* 0x001fe20000000098 */
[----:B---3--:R-:W-:Y:S02]  /*3b20*/  @P4 IMAD.MOV.U32 R124, RZ, RZ, R112 ;  /* 0x000000ffff7c4224 */ /* 0x008fe400078e0070 */
[----:B------:R-:W-:Y:S01]  /*3b30*/  @P4 IMAD.MOV.U32 R125, RZ, RZ, R115 ;  /* 0x000000ffff7d4224 */ /* 0x000fe200078e0073 */
[----:B------:R0:W-:Y:S04]  /*3b40*/  STS.U8 [R120+UR15+0x2080], R122 ;  /* 0x0020807a78007988 */ /* 0x0001e8000800000f */
[----:B------:R3:W-:Y:S04]  /*3b50*/  STS.U8 [R120+UR15+0x2680], R160 ;  /* 0x002680a078007988 */ /* 0x0007e8000800000f */
[----:B------:R1:W5:Y:S01]  /*3b60*/  @P4 LDG.E.U8 R152, desc[UR16][R124.64] ;  /* 0x000000107c984981 */ /* 0x000362000c1e1100 */
[----:B0-----:R-:W-:-:S02]  /*3b70*/  LOP3.LUT R122, R0, 0x20, RZ, 0x3c, !PT ;  /* 0x00000020007a7812 */ /* 0x001fc400078e3cff */
[----:B---3--:R-:W-:Y:S01]  /*3b80*/  PRMT R160, RZ, 0x7610, R160 ;  /* 0x00007610ffa07816 */ /* 0x008fe200000000a0 */
[----:B-1----:R-:W-:Y:S02]  /*3b90*/  @P4 IMAD.MOV.U32 R124, RZ, RZ, R114 ;  /* 0x000000ffff7c4224 */ /* 0x002fe400078e0072 */
[----:B------:R-:W-:Y:S01]  /*3ba0*/  @P4 IMAD.MOV.U32 R125, RZ, RZ, R117 ;  /* 0x000000ffff7d4224 */ /* 0x000fe200078e0075 */
[----:B------:R0:W-:Y:S04]  /*3bb0*/  STS.U8 [R122+UR15+0x2300], R158 ;  /* 0x0023009e7a007988 */ /* 0x0001e8000800000f */
[----:B------:R1:W3:Y:S01]  /*3bc0*/  @P4 LDG.E.U8 R160, desc[UR16][R124.64] ;  /* 0x000000107ca04981 */ /* 0x0002e2000c1e1100 */
[----:B0-----:R-:W-:Y:S01]  /*3bd0*/  PRMT R158, RZ, 0x7610, R158 ;  /* 0x00007610ff9e7816 */ /* 0x001fe2000000009e */
[----:B-1----:R-:W-:-:S02]  /*3be0*/  @P4 IMAD.MOV.U32 R124, RZ, RZ, R116 ;  /* 0x000000ffff7c4224 */ /* 0x002fc400078e0074 */
[----:B------:R-:W-:Y:S01]  /*3bf0*/  @P4 IMAD.MOV.U32 R125, RZ, RZ, R119 ;  /* 0x000000ffff7d4224 */ /* 0x000fe200078e0077 */
[----:B------:R0:W-:Y:S04]  /*3c00*/  STS.U8 [R122+UR15+0x2500], R156 ;  /* 0x0025009c7a007988 */ /* 0x0001e8000800000f */
[----:B------:R1:W3:Y:S01]  /*3c10*/  @P4 LDG.E.U8 R158, desc[UR16][R124.64] ;  /* 0x000000107c9e4981 */ /* 0x0002e2000c1e1100 */
[----:B0-----:R-:W-:Y:S01]  /*3c20*/  PRMT R156, RZ, 0x7610, R156 ;  /* 0x00007610ff9c7816 */ /* 0x001fe2000000009c */
[----:B-1----:R-:W-:Y:S02]  /*3c30*/  @P4 IMAD.MOV.U32 R124, RZ, RZ, R118 ;  /* 0x000000ffff7c4224 */ /* 0x002fe400078e0076 */
[----:B------:R-:W-:-:S05]  /*3c40*/  @P4 IMAD.MOV.U32 R125, RZ, RZ, R121 ;  /* 0x000000ffff7d4224 */ /* 0x000fca00078e0079 */
[----:B------:R-:W3:Y:S04]  /*3c50*/  @P4 LDG.E.U8 R156, desc[UR16][R124.64] ;  /* 0x000000107c9c4981 */ /* 0x000ee8000c1e1100 */
[----:B------:R0:W-:Y:S04]  /*3c60*/  STS.U8 [R122+UR15+0x2100], R123 ;  /* 0x0021007b7a007988 */ /* 0x0001e8000800000f */
[----:B------:R1:W-:Y:S01]  /*3c70*/  STS.U8 [R122+UR15+0x2700], R154 ;  /* 0x0027009a7a007988 */ /* 0x0003e2000800000f */
[----:B0-----:R-:W-:-:S05]  /*3c80*/  LOP3.LUT R123, R0, 0x30, RZ, 0x3c, !PT ;  /* 0x00000030007b7812 */ /* 0x001fca00078e3cff */
[----:B------:R1:W-:Y:S04]  /*3c90*/  STS.U8 [R123+UR15+0x2380], R150 ;  /* 0x002380967b007988 */ /* 0x0003e8000800000f */
[----:B------:R1:W-:Y:S04]  /*3ca0*/  STS.U8 [R123+UR15+0x2780], R146 ;  /* 0x002780927b007988 */ /* 0x0003e8000800000f */
[----:B--2---:R1:W-:Y:S01]  /*3cb0*/  STS.U8 [R123+UR15+0x2180], R128 ;  /* 0x002180807b007988 */ /* 0x0043e2000800000f */
[----:B------:R-:W-:-:S03]  /*3cc0*/  ISETP.LT.OR P0, PT, R4, 0x20, P3 ;  /* 0x000000200400780c */ /* 0x000fc60001f01670 */
[----:B------:R1:W-:Y:S04]  /*3cd0*/  STS.U8 [R123+UR15+0x2580], R130 ;  /* 0x002580827b007988 */ /* 0x0003e8000800000f */
[----:B------:R1:W-:Y:S04]  /*3ce0*/  STS.U8 [R0+UR15], R127 ;  /* 0x0000007f00007988 */ /* 0x0003e8000800000f */
[----:B------:R1:W-:Y:S04]  /*3cf0*/  STS.U8 [R0+UR15+0x100], R129 ;  /* 0x0001008100007988 */ /* 0x0003e8000800000f */
        /* <DEDUP_REMOVED lines=21> */
[----:B----4-:R1:W-:Y:S04]  /*3e50*/  STS.U8 [R120+UR15+0x780], R138 ;  /* 0x0007808a78007988 */ /* 0x0103e8000800000f */
[----:B-----5:R1:W-:Y:S04]  /*3e60*/  STS.U8 [R120+UR15+0x880], R140 ;  /* 0x0008808c78007988 */ /* 0x0203e8000800000f */
[----:B------:R1:W-:Y:S04]  /*3e70*/  STS.U8 [R120+UR15+0x980], R142 ;  /* 0x0009808e78007988 */ /* 0x0003e8000800000f */
[----:B------:R1:W-:Y:S04]  /*3e80*/  STS.U8 [R120+UR15+0xa80], R144 ;  /* 0x000a809078007988 */ /* 0x0003e8000800000f */
[----:B------:R1:W-:Y:S04]  /*3e90*/  STS.U8 [R120+UR15+0xb80], R148 ;  /* 0x000b809478007988 */ /* 0x0003e8000800000f */
[----:B------:R1:W-:Y:S04]  /*3ea0*/  STS.U8 [R120+UR15+0xc80], R152 ;  /* 0x000c809878007988 */ /* 0x0003e8000800000f */
[----:B---3--:R1:W-:Y:S04]  /*3eb0*/  STS.U8 [R120+UR15+0xd80], R160 ;  /* 0x000d80a078007988 */ /* 0x0083e8000800000f */
[----:B------:R1:W-:Y:S04]  /*3ec0*/  STS.U8 [R120+UR15+0xe80], R158 ;  /* 0x000e809e78007988 */ /* 0x0003e8000800000f */
[----:B------:R1:W-:Y:S01]  /*3ed0*/  STS.U8 [R120+UR15+0xf80], R156 ;  /* 0x000f809c78007988 */ /* 0x0003e2000800000f */
[----:B------:R0:W-:Y:S06]  /*3ee0*/  MEMBAR.ALL.CTA ;  /* 0x0000000000007992 */ /* 0x0001ec0000008000 */
[----:B0-----:R-:W0:Y:S02]  /*3ef0*/  FENCE.VIEW.ASYNC.S ;  /* 0x00000000000073c6 */ /* 0x001e240000000000 */
[----:B0-----:R-:W-:Y:S01]  /*3f00*/  BAR.SYNC.DEFER_BLOCKING 0x0 ;  /* 0x0000000000007b1d */ /* 0x001fe20000010000 */
[----:B------:R-:W-:-:S05]  /*3f10*/  ISETP.GE.AND P4, PT, R4, 0x40, PT ;  /* 0x000000400400780c */ /* 0x000fca0003f86270 */
[----:B------:R-:W-:Y:S08]  /*3f20*/  @P0 BRA `(.L_x_6) ;  /* 0x00000000003c0947 */ /* 0x000ff00003800000 */
[----:B------:R-:W-:Y:S02]  /*3f30*/  UIADD3 UR4, UPT, UPT, UR15, 0x2000, URZ ;  /* 0x000020000f047890 */ /* 0x000fe4000fffe0ff */
[----:B------:R-:W-:Y:S02]  /*3f40*/  USHF.R.U32.HI UR8, URZ, 0x4, UR15 ;  /* 0x00000004ff087899 */ /* 0x000fe4000801160f */
[----:B------:R-:W-:Y:S02]  /*3f50*/  USHF.R.U32.HI UR4, URZ, 0x4, UR4 ;  /* 0x00000004ff047899 */ /* 0x000fe40008011604 */
[----:B------:R-:W-:Y:S02]  /*3f60*/  USGXT.U32 UR8, UR8, 0xe ;  /* 0x0000000e0808789a */ /* 0x000fe40008000000 */
[----:B------:R-:W-:Y:S01]  /*3f70*/  USGXT.U32 UR6, UR4, 0xe ;  /* 0x0000000e0406789a */ /* 0x000fe20008000000 */
[----:B------:R-:W-:Y:S02]  /*3f80*/  UMOV UR5, URZ ;  /* 0x000000ff00057c82 */ /* 0x000fe40008000000 */
[----:B------:R-:W-:Y:S01]  /*3f90*/  UMOV UR4, UR10 ;  /* 0x0000000a00047c82 */ /* 0x000fe20008000000 */
[----:B------:R-:W-:Y:S01]  /*3fa0*/  UMOV UR20, 0x0 ;  /* 0x0000000000147882 */ /* 0x000fe20000000000 */
[----:B------:R-:W-:Y:S01]  /*3fb0*/  UMOV UR21, 0x4208490 ;  /* 0x0420849000157882 */ /* 0x000fe20000000000 */
[----:B------:R-:W-:Y:S01]  /*3fc0*/  UMOV UR9, 0xc0004010 ;  /* 0xc000401000097882 */ /* 0x000fe20000000000 */
[----:B------:R-:W-:Y:S01]  /*3fd0*/  UMOV UR7, 0x80004020 ;  /* 0x8000402000077882 */ /* 0x000fe20000000000 */
[----:B------:R-:W-:Y:S01]  /*3fe0*/  UMOV UR4, UR4 ;  /* 0x0000000400047c82 */ /* 0x000fe20008000000 */
[----:B------:R0:W-:Y:S01]  /*3ff0*/  UTCQMMA gdesc[UR6], gdesc[UR8], tmem[UR18], tmem[UR20], idesc[UR21], !UPT ;  /* 0x00ff1408060075ea */ /* 0x0001e2000f800312 */
[----:B------:R0:W-:Y:S01]  /*4000*/  UTCBAR [UR4], URZ ;  /* 0x000000ff040073e9 */ /* 0x0001e200080000ff */
[----:B------:R-:W-:-:S02]  /*4010*/  NOP ;  /* 0x0000000000007918 */ /* 0x000fc40000000000 */
.L_x_6:
[----:B0-----:R-:W-:Y:S01]  /*4020*/  UMOV UR4, URZ ;  /* 0x000000ff00047c82 */ /* 0x001fe20008000000 */
[----:B------:R-:W-:Y:S05]  /*4030*/  @!P4 BRA `(.L_x_7) ;  /* 0x0000001400f8c947 */ /* 0x000fea0003800000 */
[----:B-1----:R-:W-:Y:S01]  /*4040*/  SHF.R.S32.HI R127, RZ, 0x1f, R4 ;  /* 0x0000001fff7f7819 */ /* 0x002fe20000011404 */
[----:B------:R-:W-:Y:S01]  /*4050*/  IMAD.SHL.U32 R125, R82, 0x20, RZ ;  /* 0x00000020527d7824 */ /* 0x000fe200078e00ff */
[----:B------:R-:W-:Y:S01]  /*4060*/  UIADD3 UR5, UPT, UPT, UR15, 0x1000, URZ ;  /* 0x000010000f057890 */ /* 0x000fe2000fffe0ff */
[----:B------:R-:W-:Y:S01]  /*4070*/  VIADD R124, R126, 0xffffffe0 ;  /* 0xffffffe07e7c7836 */ /* 0x000fe20000000000 */
[----:B------:R-:W-:Y:S01]  /*4080*/  LEA.HI R82, R127, R4, RZ, 0x5 ;  /* 0x000000047f527211 */ /* 0x000fe200078f28ff */
[----:B------:R-:W-:Y:S01]  /*4090*/  UIADD3 UR4, UPT, UPT, UR15, 0x2800, URZ ;  /* 0x000028000f047890 */ /* 0x000fe2000fffe0ff */
[----:B------:R-:W-:Y:S01]  /*40a0*/  IMAD.SHL.U32 R127, R83, 0x20, RZ ;  /* 0x00000020537f7824 */ /* 0x000fe200078e00ff */
[----:B------:R-:W-:Y:S01]  /*40b0*/  USHF.R.U32.HI UR5, URZ, 0x4, UR5 ;  /* 0x00000004ff057899 */ /* 0x000fe20008011605 */
[----:B------:R-:W-:Y:S01]  /*40c0*/  SHF.R.S32.HI R82, RZ, 0x5, R82 ;  /* 0x00000005ff527819 */ /* 0x000fe20000011452 */
[----:B------:R-:W-:Y:S01]  /*40d0*/  USHF.R.U32.HI UR4, URZ, 0x4, UR4 ;  /* 0x00000004ff047899 */ /* 0x000fe20008011604 */
[----:B------:R-:W-:Y:S01]  /*40e0*/  IMAD.MOV.U32 R83, RZ, RZ, RZ ;  /* 0x000000ffff537224 */ /* 0x000fe200078e00ff */
[----:B------:R-:W-:Y:S01]  /*40f0*/  SHF.R.S32.HI R126, RZ, 0x1f, R125 ;  /* 0x0000001fff7e7819 */ /* 0x000fe2000001147d */
[----:B------:R-:W-:Y:S01]  /*4100*/  UMOV UR13, UR10 ;  /* 0x0000000a000d7c82 */ /* 0x000fe20008000000 */
[----:B------:R-:W-:Y:S01]  /*4110*/  VIMNMX R82, PT, PT, R82, 0x2, !PT ;  /* 0x0000000252527848 */ /* 0x000fe20007fe0100 */
[----:B------:R-:W-:Y:S01]  /*4120*/  USGXT.U32 UR10, UR5, 0xe ;  /* 0x0000000e050a789a */ /* 0x000fe20008000000 */
[----:B------:R-:W-:Y:S01]  /*4130*/  SHF.R.S32.HI R128, RZ, 0x1f, R127 ;  /* 0x0000001fff807819 */ /* 0x000fe2000001147f */
[----:B------:R-:W-:-:S02]  /*4140*/  USGXT.U32 UR8, UR4, 0xe ;  /* 0x0000000e0408789a */ /* 0x000fc40008000000 */
[----:B------:R-:W-:Y:S01]  /*4150*/  VIADD R129, R82, 0xffffffff ;  /* 0xffffffff52817836 */ /* 0x000fe20000000000 */
[----:B------:R-:W-:Y:S01]  /*4160*/  UMOV UR14, 0x1 ;  /* 0x00000001000e7882 */ /* 0x000fe20000000000 */
[----:B------:R-:W-:-:S08]  /*4170*/  UMOV UR5, URZ ;  /* 0x000000ff00057c82 */ /* 0x000fd00008000000 */
.L_x_10:
[----:B------:R-:W-:Y:S01]  /*4180*/  IADD3 R80, P6, PT, R127, R80, RZ ;  /* 0x000000507f507210 */ /* 0x000fe20007fde0ff */
[----:B------:R-:W-:Y:S01]  /*4190*/  IMAD.U32 R83, R83, -0x80000000, RZ ;  /* 0x8000000053537824 */ /* 0x000fe200078e00ff */
[C---:B------:R-:W-:Y:S02]  /*41a0*/  IADD3 R116, P5, PT, R127.reuse, R116, RZ ;  /* 0x000000747f747210 */ /* 0x040fe40007fbe0ff */
[C---:B------:R-:W-:Y:S01]  /*41b0*/  IADD3 R118, P0, PT, R127.reuse, R118, RZ ;  /* 0x000000767f767210 */ /* 0x040fe20007f1e0ff */
[C---:B------:R-:W-:Y:S01]  /*41c0*/  IMAD.X R85, R128.reuse, 0x1, R85, P6 ;  /* 0x0000000180557824 */ /* 0x040fe200030e0655 */
        /* <DEDUP_REMOVED lines=52> */
[----:B------:R-:W0:Y:S01]  /*4510*/  SYNCS.PHASECHK.TRANS64.TRYWAIT P6, [UR13], R83 ;  /* 0x00000053ff0075a7 */ /* 0x000e2200080c110d */
[C---:B------:R-:W-:Y:S01]  /*4520*/  IADD3 R86, P5, PT, R127.reuse, R86, RZ ;  /* 0x000000567f567210 */ /* 0x040fe20007fbe0ff */
[C---:B------:R-:W-:Y:S01]  /*4530*/  IMAD.X R97, R128.reuse, 0x1, R97, P0 ;  /* 0x0000000180617824 */ /* 0x040fe200000e0661 */
[C---:B------:R-:W-:Y:S01]  /*4540*/  IADD3 R90, P0, PT, R127.reuse, R90, RZ ;  /* 0x0000005a7f5a7210 */ /* 0x040fe20007f1e0ff */
[C---:B------:R-:W-:Y:S01]  /*4550*/  IMAD.X R59, R128.reuse, 0x1, R59, P4 ;  /* 0x00000001803b7824 */ /* 0x040fe200020e063b */
[----:B------:R-:W-:Y:S01]  /*4560*/  IADD3 R52, P4, PT, R127, R52, RZ ;  /* 0x000000347f347210 */ /* 0x000fe20007f9e0ff */
[C---:B------:R-:W-:Y:S01]  /*4570*/  IMAD.X R89, R128.reuse, 0x1, R89, P5 ;  /* 0x0000000180597824 */ /* 0x040fe200028e0659 */
[C---:B------:R-:W-:Y:S01]  /*4580*/  IADD3 R28, P5, PT, R125.reuse, R28, RZ ;  /* 0x0000001c7d1c7210 */ /* 0x040fe20007fbe0ff */
[C---:B------:R-:W-:Y:S01]  /*4590*/  IMAD.X R93, R128.reuse, 0x1, R93, P0 ;  /* 0x00000001805d7824 */ /* 0x040fe200000e065d */
[C---:B------:R-:W-:Y:S01]  /*45a0*/  IADD3 R42, P0, PT, R125.reuse, R42, RZ ;  /* 0x0000002a7d2a7210 */ /* 0x040fe20007f1e0ff */
[----:B------:R-:W-:Y:S01]  /*45b0*/  IMAD.X R55, R128, 0x1, R55, P4 ;  /* 0x0000000180377824 */ /* 0x000fe200020e0637 */
        /* <DEDUP_REMOVED lines=26> */
[----:B------:R-:W-:Y:S01]  /*4760*/  IADD3 R6, P5, PT, R125, R6, RZ ;  /* 0x000000067d067210 */ /* 0x000fe20007fbe0ff */
[C---:B------:R-:W-:Y:S01]  /*4770*/  IMAD.X R49, R126.reuse, 0x1, R49, P0 ;  /* 0x000000017e317824 */ /* 0x040fe200000e0631 */
[-C--:B------:R-:W-:Y:S01]  /*4780*/  ISETP.GE.AND P0, PT, R3, R124.reuse, PT ;  /* 0x0000007c0300720c */ /* 0x080fe20003f06270 */
[C---:B------:R-:W-:Y:S01]  /*4790*/  IMAD.X R31, R126.reuse, 0x1, R31, P4 ;  /* 0x000000017e1f7824 */ /* 0x040fe200020e061f */
[----:B------:R-:W-:Y:S01]  /*47a0*/  ISETP.GE.AND P4, PT, R5, R124, PT ;  /* 0x0000007c0500720c */ /* 0x000fe20003f86270 */
[----:B------:R-:W-:Y:S01]  /*47b0*/  IMAD.X R7, R126, 0x1, R7, P5 ;  /* 0x000000017e077824 */ /* 0x000fe200028e0607 */
[----:B-1----:R-:W-:Y:S01]  /*47c0*/  PRMT R165, RZ, 0x7610, R165 ;  /* 0x00007610ffa57816 */ /* 0x002fe200000000a5 */
[----:B0-----:R-:W-:Y:S10]  /*47d0*/  @!P6 BRA `(.L_x_8) ;  /* 0x0000003c002ce947 */ /* 0x001ff40003800000 */
.L_x_16:
[-C--:B------:R-:W-:Y:S01]  /*47e0*/  ISETP.GE.AND P5, PT, R10, R124.reuse, PT ;  /* 0x0000007c0a00720c */ /* 0x080fe20003fa6270 */
[----:B------:R-:W2:Y:S01]  /*47f0*/  @!P0 LDG.E.U8 R165, desc[UR16][R6.64] ;  /* 0x0000001006a58981 */ /* 0x000ea2000c1e1100 */
[----:B------:R-:W-:Y:S02]  /*4800*/  PRMT R130, RZ, 0x7610, R130 ;  /* 0x00007610ff827816 */ /* 0x000fe40000000082 */
[-C--:B------:R-:W-:Y:S02]  /*4810*/  ISETP.GE.AND P6, PT, R11, R124.reuse, PT ;  /* 0x0000007c0b00720c */ /* 0x080fe40003fc6270 */
[----:B------:R-:W-:Y:S02]  /*4820*/  PRMT R132, RZ, 0x7610, R132 ;  /* 0x00007610ff847816 */ /* 0x000fe40000000084 */
[----:B------:R-:W3:Y:S01]  /*4830*/  @!P4 LDG.E.U8 R130, desc[UR16][R8.64] ;  /* 0x000000100882c981 */ /* 0x000ee2000c1e1100 */
[----:B------:R-:W-:Y:S02]  /*4840*/  ISETP.GE.AND P0, PT, R14, R124, PT ;  /* 0x0000007c0e00720c */ /* 0x000fe40003f06270 */
[----:B------:R-:W-:-:S02]  /*4850*/  PRMT R134, RZ, 0x7610, R134 ;  /* 0x00007610ff867816 */ /* 0x000fc40000000086 */
[----:B------:R-:W4:Y:S01]  /*4860*/  @!P5 LDG.E.U8 R132, desc[UR16][R12.64] ;  /* 0x000000100c84d981 */ /* 0x000f22000c1e1100 */
[-C--:B------:R-:W-:Y:S02]  /*4870*/  ISETP.GE.AND P4, PT, R15, R124.reuse, PT ;  /* 0x0000007c0f00720c */ /* 0x080fe40003f86270 */
[----:B------:R-:W-:Y:S01]  /*4880*/  PRMT R136, RZ, 0x7610, R136 ;  /* 0x00007610ff887816 */ /* 0x000fe20000000088 */
[----:B------:R-:W5:Y:S01]  /*4890*/  @!P6 LDG.E.U8 R134, desc[UR16][R16.64] ;  /* 0x000000101086e981 */ /* 0x000f62000c1e1100 */
[-C--:B------:R-:W-:Y:S02]  /*48a0*/  ISETP.GE.AND P5, PT, R22, R124.reuse, PT ;  /* 0x0000007c1600720c */ /* 0x080fe40003fa6270 */
[----:B------:R-:W-:Y:S02]  /*48b0*/  PRMT R138, RZ, 0x7610, R138 ;  /* 0x00007610ff8a7816 */ /* 0x000fe4000000008a */
[----:B------:R-:W2:Y:S01]  /*48c0*/  @!P0 LDG.E.U8 R136, desc[UR16][R18.64] ;  /* 0x0000001012888981 */ /* 0x000ea2000c1e1100 */
[----:B------:R-:W-:-:S02]  /*48d0*/  ISETP.GE.AND P6, PT, R23, R124, PT ;  /* 0x0000007c1700720c */ /* 0x000fc40003fc6270 */
[----:B------:R-:W-:Y:S02]  /*48e0*/  PRMT R140, RZ, 0x7610, R140 ;  /* 0x00007610ff8c7816 */ /* 0x000fe4000000008c */
[----:B------:R-:W2:Y:S01]  /*48f0*/  @!P4 LDG.E.U8 R138, desc[UR16][R20.64] ;  /* 0x00000010148ac981 */ /* 0x000ea2000c1e1100 */
[-C--:B------:R-:W-:Y:S02]  /*4900*/  ISETP.GE.AND P0, PT, R26, R124.reuse, PT ;  /* 0x0000007c1a00720c */ /* 0x080fe40003f06270 */
[----:B------:R-:W-:Y:S01]  /*4910*/  PRMT R142, RZ, 0x7610, R142 ;  /* 0x00007610ff8e7816 */ /* 0x000fe2000000008e */
[----:B------:R-:W2:Y:S01]  /*4920*/  @!P5 LDG.E.U8 R140, desc[UR16][R24.64] ;  /* 0x00000010188cd981 */ /* 0x000ea2000c1e1100 */
        /* <DEDUP_REMOVED lines=12> */
[----:B------:R-:W-:-:S04]  /*49f0*/  ISETP.GE.AND P4, PT, R39, R124, PT ;  /* 0x0000007c2700720c */ /* 0x000fc80003f86270 */
[----:B------:R-:W-:Y:S02]  /*4a00*/  @!P6 IMAD.MOV.U32 R82, RZ, RZ, R38 ;  /* 0x000000ffff52e224 */ /* 0x000fe400078e0026 */
[----:B------:R-:W-:Y:S01]  /*4a10*/  @!P6 IMAD.MOV.U32 R83, RZ, RZ, R41 ;  /* 0x000000ffff53e224 */ /* 0x000fe200078e0029 */
[----:B------:R-:W-:-:S04]  /*4a20*/  PRMT R158, RZ, 0x7610, R158 ;  /* 0x00007610ff9e7816 */ /* 0x000fc8000000009e */
[----:B------:R0:W2:Y:S01]  /*4a30*/  @!P6 LDG.E.U8 R160, desc[UR16][R82.64] ;  /* 0x0000001052a0e981 */ /* 0x0000a2000c1e1100 */
[----:B------:R-:W-:Y:S01]  /*4a40*/  PRMT R156, RZ, 0x7610, R156 ;  /* 0x00007610ff9c7816 */ /* 0x000fe2000000009c */
[----:B0-----:R-:W-:Y:S02]  /*4a50*/  @!P0 IMAD.MOV.U32 R82, RZ, RZ, R46 ;  /* 0x000000ffff528224 */ /* 0x001fe400078e002e */
[----:B------:R-:W-:-:S05]  /*4a60*/  @!P0 IMAD.MOV.U32 R83, RZ, RZ, R49 ;  /* 0x000000ffff538224 */ /* 0x000fca00078e0031 */
[----:B------:R0:W2:Y:S01]  /*4a70*/  @!P0 LDG.E.U8 R158, desc[UR16][R82.64] ;  /* 0x00000010529e8981 */ /* 0x0000a2000c1e1100 */
[----:B------:R-:W-:Y:S01]  /*4a80*/  ISETP.GE.AND P0, PT, R91, R124, PT ;  /* 0x0000007c5b00720c */ /* 0x000fe20003f06270 */
[----:B0-----:R-:W-:Y:S02]  /*4a90*/  @!P4 IMAD.MOV.U32 R82, RZ, RZ, R40 ;  /* 0x000000ffff52c224 */ /* 0x001fe400078e0028 */
[----:B------:R-:W-:-:S05]  /*4aa0*/  @!P4 IMAD.MOV.U32 R83, RZ, RZ, R45 ;  /* 0x000000ffff53c224 */ /* 0x000fca00078e002d */
[----:B------:R0:W3:Y:S01]  /*4ab0*/  @!P4 LDG.E.U8 R156, desc[UR16][R82.64] ;  /* 0x00000010529cc981 */ /* 0x0000e2000c1e1100 */
[-C--:B------:R-:W-:Y:S02]  /*4ac0*/  ISETP.GE.AND P4, PT, R43, R124.reuse, PT ;  /* 0x0000007c2b00720c */ /* 0x080fe40003f86270 */
[----:B------:R-:W-:Y:S02]  /*4ad0*/  PRMT R154, RZ, 0x7610, R154 ;  /* 0x00007610ff9a7816 */ /* 0x000fe4000000009a */
[----:B------:R-:W-:Y:S02]  /*4ae0*/  PRMT R150, RZ, 0x7610, R150 ;  /* 0x00007610ff967816 */ /* 0x000fe40000000096 */
[----:B------:R-:W-:Y:S01]  /*4af0*/  ISETP.GE.AND P5, PT, R44, R124, PT ;  /* 0x0000007c2c00720c */ /* 0x000fe20003fa6270 */
[----:B0-----:R-:W-:Y:S02]  /*4b00*/  @!P0 IMAD.MOV.U32 R82, RZ, RZ, R50 ;  /* 0x000000ffff528224 */ /* 0x001fe400078e0032 */
[----:B------:R-:W-:-:S05]  /*4b10*/  @!P0 IMAD.MOV.U32 R83, RZ, RZ, R53 ;  /* 0x000000ffff538224 */ /* 0x000fca00078e0035 */
[----:B------:R0:W4:Y:S02]  /*4b20*/  @!P0 LDG.E.U8 R154, desc[UR16][R82.64] ;  /* 0x00000010529a8981 */ /* 0x000124000c1e1100 */
[----:B0-----:R-:W-:Y:S02]  /*4b30*/  @!P4 IMAD.MOV.U32 R82, RZ, RZ, R42 ;  /* 0x000000ffff52c224 */ /* 0x001fe400078e002a */
[----:B------:R-:W-:-:S05]  /*4b40*/  @!P4 IMAD.MOV.U32 R83, RZ, RZ, R47 ;  /* 0x000000ffff53c224 */ /* 0x000fca00078e002f */
[----:B------:R0:W5:Y:S01]  /*4b50*/  @!P4 LDG.E.U8 R150, desc[UR16][R82.64] ;  /* 0x000000105296c981 */ /* 0x000162000c1e1100 */
[----:B------:R-:W-:Y:S01]  /*4b60*/  PRMT R146, RZ, 0x7610, R146 ;  /* 0x00007610ff927816 */ /* 0x000fe20000000092 */
[----:B------:R-:W-:Y:S01]  /*4b70*/  BAR.SYNC.DEFER_BLOCKING 0x0 ;  /* 0x0000000000007b1d */ /* 0x000fe20000010000 */
[----:B------:R-:W-:Y:S01]  /*4b80*/  PRMT R131, RZ, 0x7610, R131 ;  /* 0x00007610ff837816 */ /* 0x000fe20000000083 */
[----:B0-----:R-:W-:Y:S02]  /*4b90*/  @!P5 IMAD.MOV.U32 R82, RZ, RZ, R48 ;  /* 0x000000ffff52d224 */ /* 0x001fe400078e0030 */
[----:B------:R-:W-:Y:S01]  /*4ba0*/  @!P5 IMAD.MOV.U32 R83, RZ, RZ, R51 ;  /* 0x000000ffff53d224 */ /* 0x000fe200078e0033 */
[----:B------:R-:W-:Y:S02]  /*4bb0*/  PRMT R133, RZ, 0x7610, R133 ;  /* 0x00007610ff857816 */ /* 0x000fe40000000085 */
[----:B------:R-:W-:Y:S02]  /*4bc0*/  PRMT R135, RZ, 0x7610, R135 ;  /* 0x00007610ff877816 */ /* 0x000fe40000000087 */
[----:B------:R0:W5:Y:S02]  /*4bd0*/  @!P5 LDG.E.U8 R146, desc[UR16][R82.64] ;  /* 0x000000105292d981 */ /* 0x000164000c1e1100 */
[----:B0-----:R-:W-:-:S02]  /*4be0*/  @!P5 IMAD.MOV.U32 R82, RZ, RZ, R52 ;  /* 0x000000ffff52d224 */ /* 0x001fc400078e0034 */
[----:B------:R-:W-:-:S05]  /*4bf0*/  @!P5 IMAD.MOV.U32 R83, RZ, RZ, R55 ;  /* 0x000000ffff53d224 */ /* 0x000fca00078e0037 */
[----:B------:R0:W5:Y:S02]  /*4c00*/  @!P5 LDG.E.U8 R131, desc[UR16][R82.64] ;  /* 0x000000105283d981 */ /* 0x000164000c1e1100 */
[----:B0-----:R-:W-:Y:S02]  /*4c10*/  @!P5 IMAD.MOV.U32 R82, RZ, RZ, R54 ;  /* 0x000000ffff52d224 */ /* 0x001fe400078e0036 */
[----:B------:R-:W-:-:S05]  /*4c20*/  @!P5 IMAD.MOV.U32 R83, RZ, RZ, R57 ;  /* 0x000000ffff53d224 */ /* 0x000fca00078e0039 */
[----:B------:R0:W5:Y:S01]  /*4c30*/  @!P5 LDG.E.U8 R133, desc[UR16][R82.64] ;  /* 0x000000105285d981 */ /* 0x000162000c1e1100 */
[----:B------:R-:W-:Y:S01]  /*4c40*/  PRMT R137, RZ, 0x7610, R137 ;  /* 0x00007610ff897816 */ /* 0x000fe20000000089 */
        /* <DEDUP_REMOVED lines=47> */
[----:B------:R-:W-:Y:S02]  /*4f40*/  PRMT R161, RZ, 0x7610, R161 ;  /* 0x00007610ffa17816 */ /* 0x000fe400000000a1 */
[----:B------:R-:W-:Y:S01]  /*4f50*/  PRMT R163, RZ, 0x7610, R163 ;  /* 0x00007610ffa37816 */ /* 0x000fe200000000a3 */
[----:B--2---:R1:W-:Y:S01]  /*4f60*/  STS.U8 [R0+UR15+0x2800], R165 ;  /* 0x002800a500007988 */ /* 0x0043e2000800000f */
[----:B0-----:R-:W-:Y:S02]  /*4f70*/  @!P5 IMAD.MOV.U32 R82, RZ, RZ, R84 ;  /* 0x000000ffff52d224 */ /* 0x001fe400078e0054 */
[----:B------:R-:W-:-:S05]  /*4f80*/  @!P5 IMAD.MOV.U32 R83, RZ, RZ, R87 ;  /* 0x000000ffff53d224 */ /* 0x000fca00078e0057 */
[----:B------:R0:W2:Y:S04]  /*4f90*/  @!P5 LDG.E.U8 R159, desc[UR16][R82.64] ;  /* 0x00000010529fd981 */ /* 0x0000a8000c1e1100 */
[----:B---3--:R3:W-:Y:S01]  /*4fa0*/  STS.U8 [R0+UR15+0x2a00], R130 ;  /* 0x002a008200007988 */ /* 0x0087e2000800000f */
[----:B0-----:R-:W-:Y:S02]  /*4fb0*/  @!P5 IMAD.MOV.U32 R82, RZ, RZ, R86 ;  /* 0x000000ffff52d224 */ /* 0x001fe400078e0056 */
[----:B------:R-:W-:-:S05]  /*4fc0*/  @!P5 IMAD.MOV.U32 R83, RZ, RZ, R89 ;  /* 0x000000ffff53d224 */ /* 0x000fca00078e0059 */
[----:B------:R0:W2:Y:S01]  /*4fd0*/  @!P5 LDG.E.U8 R161, desc[UR16][R82.64] ;  /* 0x0000001052a1d981 */ /* 0x0000a2000c1e1100 */
[----:B-1----:R-:W-:-:S03]  /*4fe0*/  PRMT R165, RZ, 0x7610, R165 ;  /* 0x00007610ffa57816 */ /* 0x002fc600000000a5 */
[----:B----4-:R1:W-:Y:S01]  /*4ff0*/  STS.U8 [R0+UR15+0x2c00], R132 ;  /* 0x002c008400007988 */ /* 0x0103e2000800000f */
[----:B0-----:R-:W-:Y:S02]  /*5000*/  @!P5 IMAD.MOV.U32 R82, RZ, RZ, R90 ;  /* 0x000000ffff52d224 */ /* 0x001fe400078e005a */
[----:B------:R-:W-:-:S05]  /*5010*/  @!P5 IMAD.MOV.U32 R83, RZ, RZ, R93 ;  /* 0x000000ffff53d224 */ /* 0x000fca00078e005d */
[----:B------:R0:W4:Y:S01]  /*5020*/  @!P5 LDG.E.U8 R163, desc[UR16][R82.64] ;  /* 0x0000001052a3d981 */ /* 0x000122000c1e1100 */
[----:B---3--:R-:W-:-:S03]  /*5030*/  PRMT R130, RZ, 0x7610, R130 ;  /* 0x00007610ff827816 */ /* 0x008fc60000000082 */
[----:B-----5:R3:W-:Y:S01]  /*5040*/  STS.U8 [R0+UR15+0x2e00], R134 ;  /* 0x002e008600007988 */ /* 0x0207e2000800000f */
[----:B0-----:R-:W-:Y:S02]  /*5050*/  @!P5 IMAD.MOV.U32 R82, RZ, RZ, R92 ;  /* 0x000000ffff52d224 */ /* 0x001fe400078e005c */
[----:B------:R-:W-:-:S05]  /*5060*/  @!P5 IMAD.MOV.U32 R83, RZ, RZ, R95 ;  /* 0x000000ffff53d224 */ /* 0x000fca00078e005f */
[----:B------:R0:W5:Y:S01]  /*5070*/  @!P5 LDG.E.U8 R165, desc[UR16][R82.64] ;  /* 0x0000001052a5d981 */ /* 0x000162000c1e1100 */
[----:B-1----:R-:W-:Y:S02]  /*5080*/  PRMT R132, RZ, 0x7610, R132 ;  /* 0x00007610ff847816 */ /* 0x002fe40000000084 */
[----:B---3--:R-:W-:Y:S01]  /*5090*/  PRMT R134, RZ, 0x7610, R134 ;  /* 0x00007610ff867816 */ /* 0x008fe20000000086 */
[----:B------:R1:W-:Y:S01]  /*50a0*/  STS.U8 [R120+UR15+0x2880], R136 ;  /* 0x0028808878007988 */ /* 0x0003e2000800000f */
[----:B0-----:R-:W-:Y:S02]  /*50b0*/  @!P5 IMAD.MOV.U32 R82, RZ, RZ, R94 ;  /* 0x000000ffff52d224 */ /* 0x001fe400078e005e */
[----:B------:R-:W-:-:S05]  /*50c0*/  @!P5 IMAD.MOV.U32 R83, RZ, RZ, R97 ;  /* 0x000000ffff53d224 */ /* 0x000fca00078e0061 */
[----:B------:R0:W3:Y:S04]  /*50d0*/  @!P5 LDG.E.U8 R130, desc[UR16][R82.64] ;  /* 0x000000105282d981 */ /* 0x0000e8000c1e1100 */
[----:B------:R1:W-:Y:S01]  /*50e0*/  STS.U8 [R120+UR15+0x2a80], R138 ;  /* 0x002a808a78007988 */ /* 0x0003e2000800000f */
[----:B0-----:R-:W-:Y:S02]  /*50f0*/  @!P5 IMAD.MOV.U32 R82, RZ, RZ, R96 ;  /* 0x000000ffff52d224 */ /* 0x001fe400078e0060 */
[----:B------:R-:W-:-:S05]  /*5100*/  @!P5 IMAD.MOV.U32 R83, RZ, RZ, R99 ;  /* 0x000000ffff53d224 */ /* 0x000fca00078e0063 */
[----:B------:R0:W3:Y:S01]  /*5110*/  @!P5 LDG.E.U8 R132, desc[UR16][R82.64] ;  /* 0x000000105284d981 */ /* 0x0000e2000c1e1100 */
[----:B-1----:R-:W-:-:S03]  /*5120*/  PRMT R136, RZ, 0x7610, R136 ;  /* 0x00007610ff887816 */ /* 0x002fc60000000088 */
[----:B------:R1:W-:Y:S01]  /*5130*/  STS.U8 [R120+UR15+0x2c80], R140 ;  /* 0x002c808c78007988 */ /* 0x0003e2000800000f */
[----:B0-----:R-:W-:Y:S02]  /*5140*/  @!P5 IMAD.MOV.U32 R82, RZ, RZ, R98 ;  /* 0x000000ffff52d224 */ /* 0x001fe400078e0062 */
[----:B------:R-:W-:-:S05]  /*5150*/  @!P5 IMAD.MOV.U32 R83, RZ, RZ, R101 ;  /* 0x000000ffff53d224 */ /* 0x000fca00078e0065 */
[----:B------:R0:W3:Y:S01]  /*5160*/  @!P5 LDG.E.U8 R134, desc[UR16][R82.64] ;  /* 0x000000105286d981 */ /* 0x0000e2000c1e1100 */
[----:B------:R-:W-:-:S03]  /*5170*/  PRMT R138, RZ, 0x7610, R138 ;  /* 0x00007610ff8a7816 */ /* 0x000fc6000000008a */
[----:B------:R1:W-:Y:S01]  /*5180*/  STS.U8 [R120+UR15+0x2e80], R142 ;  /* 0x002e808e78007988 */ /* 0x0003e2000800000f */
[----:B0-----:R-:W-:Y:S02]  /*5190*/  @!P5 IMAD.MOV.U32 R82, RZ, RZ, R100 ;  /* 0x000000ffff52d224 */ /* 0x001fe400078e0064 */
[----:B------:R-:W-:-:S05]  /*51a0*/  @!P5 IMAD.MOV.U32 R83, RZ, RZ, R103 ;  /* 0x000000ffff53d224 */ /* 0x000fca00078e0067 */
[----:B------:R0:W3:Y:S01]  /*51b0*/  @!P5 LDG.E.U8 R136, desc[UR16][R82.64] ;  /* 0x000000105288d981 */ /* 0x0000e2000c1e1100 */
[----:B-1----:R-:W-:Y:S02]  /*51c0*/  PRMT R140, RZ, 0x7610, R140 ;  /* 0x00007610ff8c7816 */ /* 0x002fe4000000008c */
[----:B------:R-:W-:Y:S01]  /*51d0*/  PRMT R142, RZ, 0x7610, R142 ;  /* 0x00007610ff8e7816 */ /* 0x000fe2000000008e */
        /* <DEDUP_REMOVED lines=37> */
[----:B------:R0:W3:Y:S04]  /*5430*/  @!P5 LDG.E.U8 R158, desc[UR16][R82.64] ;  /* 0x00000010529ed981 */ /* 0x0000e8000c1e1100 */
[----:B------:R1:W-:Y:S01]  /*5440*/  STS.U8 [R0+UR15+0x1000], R146 ;  /* 0x0010009200007988 */ /* 0x0003e2000800000f */
[----:B0-----:R-:W-:Y:S02]  /*5450*/  @!P5 IMAD.MOV.U32 R82, RZ, RZ, R118 ;  /* 0x000000ffff52d224 */ /* 0x001fe400078e0076 */
[----:B------:R-:W-:-:S05]  /*5460*/  @!P5 IMAD.MOV.U32 R83, RZ, RZ, R121 ;  /* 0x000000ffff53d224 */ /* 0x000fca00078e0079 */
[----:B------:R-:W3:Y:S01]  /*5470*/  @!P5 LDG.E.U8 R156, desc[UR16][R82.64] ;  /* 0x00000010529cd981 */ /* 0x000ee2000c1e1100 */
[----:B------:R-:W-:Y:S01]  /*5480*/  ULEA UR13, UR14, UR15, 0x3 ;  /* 0x0000000f0e0d7291 */ /* 0x000fe2000f8e18ff */
[----:B------:R-:W-:Y:S02]  /*5490*/  UMOV UR4, UR5 ;  /* 0x0000000500047c82 */ /* 0x000fe40008000000 */
[----:B------:R1:W-:Y:S01]  /*54a0*/  STS.U8 [R0+UR15+0x1100], R131 ;  /* 0x0011008300007988 */ /* 0x0003e2000800000f */
[----:B------:R-:W-:-:S03]  /*54b0*/  UIADD3 UR13, UPT, UPT, UR13, 0x3000, URZ ;  /* 0x000030000d0d7890 */ /* 0x000fc6000fffe0ff */
        /* <DEDUP_REMOVED lines=13> */
[----:B--2---:R1:W-:Y:S04]  /*5590*/  STS.U8 [R0+UR15+0x1f00], R159 ;  /* 0x001f009f00007988 */ /* 0x0043e8000800000f */
[----:B------:R1:W-:Y:S04]  /*55a0*/  STS.U8 [R120+UR15+0x1080], R161 ;  /* 0x001080a178007988 */ /* 0x0003e8000800000f */
[----:B----4-:R1:W-:Y:S04]  /*55b0*/  STS.U8 [R120+UR15+0x1180], R163 ;  /* 0x001180a378007988 */ /* 0x0103e8000800000f */
[----:B-----5:R1:W-:Y:S04]  /*55c0*/  STS.U8 [R120+UR15+0x1280], R165 ;  /* 0x001280a578007988 */ /* 0x0203e8000800000f */
[----:B---3--:R1:W-:Y:S04]  /*55d0*/  STS.U8 [R120+UR15+0x1380], R130 ;  /* 0x0013808278007988 */ /* 0x0083e8000800000f */
        /* <DEDUP_REMOVED lines=11> */
[----:B------:R1:W-:Y:S01]  /*5690*/  STS.U8 [R120+UR15+0x1f80], R156 ;  /* 0x001f809c78007988 */ /* 0x0003e2000800000f */
[----:B------:R0:W-:Y:S06]  /*56a0*/  MEMBAR.ALL.CTA ;  /* 0x0000000000007992 */ /* 0x0001ec0000008000 */
[----:B0-----:R-:W0:Y:S02]  /*56b0*/  FENCE.VIEW.ASYNC.S ;  /* 0x00000000000073c6 */ /* 0x001e240000000000 */
[----:B0-----:R-:W-:Y:S06]  /*56c0*/  BAR.SYNC.DEFER_BLOCKING 0x0 ;  /* 0x0000000000007b1d */ /* 0x001fec0000010000 */
[----:B------:R-:W-:Y:S05]  /*56d0*/  @P3 BRA `(.L_x_9) ;  /* 0x0000000000283947 */ /* 0x000fea0003800000 */
[----:B------:R-:W-:Y:S01]  /*56e0*/  UMOV UR6, UR13 ;  /* 0x0000000d00067c82 */ /* 0x000fe20008000000 */
[----:B------:R-:W-:Y:S01]  /*56f0*/  UMOV UR7, URZ ;  /* 0x000000ff00077c82 */ /* 0x000fe20008000000 */
[----:B------:R-:W-:Y:S01]  /*5700*/  UMOV UR9, 0x80004020 ;  /* 0x8000402000097882 */ /* 0x000fe20000000000 */
[----:B------:R-:W-:Y:S01]  /*5710*/  UMOV UR11, 0xc0004010 ;  /* 0xc0004010000b7882 */ /* 0x000fe20000000000 */
[----:B------:R-:W-:Y:S01]  /*5720*/  UMOV UR20, 0x0 ;  /* 0x0000000000147882 */ /* 0x000fe20000000000 */
[----:B------:R-:W-:Y:S01]  /*5730*/  UMOV UR21, 0x4208490 ;  /* 0x0420849000157882 */ /* 0x000fe20000000000 */
[----:B------:R-:W-:Y:S01]  /*5740*/  UMOV UR5, UR6 ;  /* 0x0000000600057c82 */ /* 0x000fe20008000000 */
[----:B------:R0:W-:Y:S01]  /*5750*/  UTCQMMA gdesc[UR8], gdesc[UR10], tmem[UR18], tmem[UR20], idesc[UR21], UPT ;  /* 0x00ff140a080075ea */ /* 0x0001e2000b800312 */
[----:B------:R0:W-:Y:S01]  /*5760*/  UTCBAR [UR5], URZ ;  /* 0x000000ff050073e9 */ /* 0x0001e200080000ff */
[----:B------:R-:W-:Y:S02]  /*5770*/  NOP ;  /* 0x0000000000007918 */ /* 0x000fe40000000000 */
.L_x_9:
[----:B------:R-:W-:Y:S01]  /*5780*/  VIADD R129, R129, 0xffffffff ;  /* 0xffffffff81817836 */ /* 0x000fe20000000000 */
[----:B------:R-:W-:Y:S01]  /*5790*/  UIADD3 UR14, UPT, UPT, UR14, 0x1, URZ ;  /* 0x000000010e0e7890 */ /* 0x000fe2000fffe0ff */
[----:B------:R-:W-:Y:S02]  /*57a0*/  IMAD.U32 R83, RZ, RZ, UR4 ;  /* 0x00000004ff537e24 */ /* 0x000fe4000f8e00ff */
[----:B------:R-:W-:Y:S01]  /*57b0*/  VIADD R124, R124, 0xffffffe0 ;  /* 0xffffffe07c7c7836 */ /* 0x000fe20000000000 */
[----:B------:R-:W-:Y:S01]  /*57c0*/  ISETP.NE.U32.AND P0, PT, R129, RZ, PT ;  /* 0x000000ff8100720c */ /* 0x000fe20003f05070 */
[----:B------:R-:W-:-:S04]  /*57d0*/  UISETP.GT.AND UP0, UPT, UR14, 0x1, UPT ;  /* 0x000000010e00788c */ /* 0x000fc8000bf04270 */
[----:B0-----:R-:W-:Y:S02]  /*57e0*/  USEL UR5, URZ, 0x1, !UP0 ;  /* 0x00000001ff057887 */ /* 0x001fe4000c000000 */
[----:B------:R-:W-:Y:S02]  /*57f0*/  USEL UR14, UR14, URZ, !UP0 ;  /* 0x000000ff0e0e7287 */ /* 0x000fe4000c000000 */
[----:B------:R-:W-:-:S04]  /*5800*/  ULOP3.LUT UR5, UR4, UR5, URZ, 0x3c, !UPT ;  /* 0x0000000504057292 */ /* 0x000fc8000f8e3cff */
[----:B------:R-:W-:Y:S08]  /*5810*/  @P0 BRA `(.L_x_10) ;  /* 0xffffffe800580947 */ /* 0x000ff0000383ffff */
.L_x_7:
[----:B------:R-:W-:Y:S01]  /*5820*/  ISETP.GE.AND P0, PT, R4, 0x20, PT ;  /* 0x000000200400780c */ /* 0x000fe20003f06270 */
[----:B------:R-:W0:-:S12]  /*5830*/  LDCU.128 UR8, c[0x0][0x390] ;  /* 0x00007200ff0877ac */ /* 0x000e180008000c00 */
[----:B------:R-:W-:Y:S05]  /*5840*/  @!P0 BRA `(.L_x_11) ;  /* 0x0000000000108947 */ /* 0x000fea0003800000 */
[----:B------:R-:W-:-:S06]  /*5850*/  USHF.L.U32 UR4, UR4, 0x1f, URZ ;  /* 0x0000001f04047899 */ /* 0x000fcc00080006ff */
[----:B------:R-:W-:-:S04]  /*5860*/  IMAD.U32 R4, RZ, RZ, UR4 ;  /* 0x00000004ff047e24 */ /* 0x000fc8000f8e00ff */
[----:B------:R-:W2:Y:S02]  /*5870*/  SYNCS.PHASECHK.TRANS64.TRYWAIT P0, [UR13], R4 ;  /* 0x00000004ff0075a7 */ /* 0x000ea4000800110d */
[----:B--2---:R-:W-:Y:S05]  /*5880*/  @!P0 BRA `(.L_x_12) ;  /* 0x0000002c000c8947 */ /* 0x004fea0003800000 */
.L_x_11:
[----:B------:R-:W-:Y:S01]  /*5890*/  BAR.SYNC.DEFER_BLOCKING 0x0 ;  /* 0x0000000000007b1d */ /* 0x000fe20000010000 */
[C---:B------:R-:W-:Y:S01]  /*58a0*/  IMAD.SHL.U32 R70, R69.reuse, 0x10, RZ ;  /* 0x0000001045467824 */ /* 0x040fe200078e00ff */
[----:B0-----:R-:W-:Y:S01]  /*58b0*/  ISETP.GE.AND P0, PT, R2, UR10, PT ;  /* 0x0000000a02007c0c */ /* 0x001fe2000bf06270 */
[C---:B------:R-:W-:Y:S02]  /*58c0*/  IMAD.SHL.U32 R71, R69.reuse, 0x80, RZ ;  /* 0x0000008045477824 */ /* 0x040fe400078e00ff */
[----:B------:R-:W-:Y:S01]  /*58d0*/  IMAD.U32 R72, RZ, RZ, UR19 ;  /* 0x00000013ff487e24 */ /* 0x000fe2000f8e00ff */
[----:B------:R-:W-:Y:S01]  /*58e0*/  LOP3.LUT R70, R70, 0xf0, RZ, 0xc0, !PT ;  /* 0x000000f046467812 */ /* 0x000fe200078ec0ff */
[----:B------:R-:W-:Y:S01]  /*58f0*/  IMAD.SHL.U32 R69, R69, 0x8, RZ ;  /* 0x0000000845457824 */ /* 0x000fe200078e00ff */
[----:B------:R-:W-:Y:S01]  /*5900*/  LOP3.LUT R71, R71, 0x800, RZ, 0xc0, !PT ;  /* 0x0000080047477812 */ /* 0x000fe200078ec0ff */
[----:B------:R-:W0:Y:S01]  /*5910*/  LDCU UR4, c[0x0][0x3b4] ;  /* 0x00007680ff0477ac */ /* 0x000e220008000800 */
[----:B------:R-:W-:-:S02]  /*5920*/  LOP3.LUT R3, R3, 0x180, R72, 0xf8, !PT ;  /* 0x0000018003037812 */ /* 0x000fc400078ef848 */
[----:B------:R-:W-:Y:S02]  /*5930*/  IADD3 R70, PT, PT, R70, UR15, R71 ;  /* 0x0000000f46467c10 */ /* 0x000fe4000fffe047 */
[----:B------:R-:W-:Y:S02]  /*5940*/  LOP3.LUT R69, R69, 0x300, RZ, 0xc0, !PT ;  /* 0x0000030045457812 */ /* 0x000fe400078ec0ff */
[----:B------:R-:W-:-:S03]  /*5950*/  LOP3.LUT R68, R68, R3, RZ, 0xfc, !PT ;  /* 0x0000000344447212 */ /* 0x000fc600078efcff */
[----:B------:R-:W-:Y:S01]  /*5960*/  IMAD.IADD R69, R69, 0x1, R70 ;  /* 0x0000000145457824 */ /* 0x000fe200078e0246 */
[C---:B------:R-:W-:Y:S02]  /*5970*/  LOP3.LUT R3, R68.reuse, 0x6, RZ, 0xfc, !PT ;  /* 0x0000000644037812 */ /* 0x040fe400078efcff */
[----:B------:R-:W-:Y:S01]  /*5980*/  LOP3.LUT R72, R68, 0x2, RZ, 0xfc, !PT ;  /* 0x0000000244487812 */ /* 0x000fe200078efcff */
[----:B------:R-:W2:Y:S02]  /*5990*/  @!P2 SYNCS.CCTL.IV [UR15+0x3000] ;  /* 0x00300000ff00a9b1 */ /* 0x000ea4000800000f */
[----:B--2---:R-:W-:Y:S01]  /*59a0*/  BAR.SYNC.DEFER_BLOCKING 0x0 ;  /* 0x0000000000007b1d */ /* 0x004fe20000010000 */
[----:B------:R-:W-:Y:S02]  /*59b0*/  ISETP.LT.AND P3, PT, R3, UR11, !P0 ;  /* 0x0000000b03007c0c */ /* 0x000fe4000c761270 */
[----:B------:R-:W-:Y:S02]  /*59c0*/  ISETP.LT.AND P6, PT, R72, UR11, !P0 ;  /* 0x0000000b48007c0c */ /* 0x000fe4000c7c1270 */
[C---:B------:R-:W-:Y:S01]  /*59d0*/  LOP3.LUT R71, R68.reuse, 0x4, RZ, 0xfc, !PT ;  /* 0x0000000444477812 */ /* 0x040fe200078efcff */
[----:B------:R-:W-:Y:S01]  /*59e0*/  LDTM.16dp32bit_t0_t15.x64 R4, tmem[UR12] ;  /* 0x0000000c000479ee */ /* 0x000fe20008b00000 */
[----:B------:R-:W2:Y:S02]  /*59f0*/  LDTM.16dp32bit_t16_t31.x64 R4, tmem[UR12+0x40] ;  /* 0x0000400c000479ee */ /* 0x000ea40008b20000 */
[----:B------:R-:W-:Y:S01]  /*5a00*/  ISETP.LT.AND P4, PT, R71, UR11, !P0 ;  /* 0x0000000b47007c0c */ /* 0x000fe2000c781270 */
[----:B------:R-:W3:Y:S01]  /*5a10*/  @!P2 SYNCS.CCTL.IV [UR15+0x3008] ;  /* 0x00300800ff00a9b1 */ /* 0x000ee2000800000f */
[----:B------:R-:W-:Y:S01]  /*5a20*/  NOP ;  /* 0x0000000000007918 */ /* 0x000fe20000000000 */
[----:B------:R-:W-:-:S02]  /*5a30*/  ISETP.LT.AND P2, PT, R68, UR11, !P0 ;  /* 0x0000000b44007c0c */ /* 0x000fc4000c741270 */
[----:B--2---:R-:W-:Y:S02]  /*5a40*/  F2FP.SATFINITE.E5M2.F32.PACK_AB_MERGE_C R12, R13, R12, RZ ;  /* 0x0000000c0d0c723e */ /* 0x004fe400048060ff */
[----:B------:R-:W-:Y:S02]  /*5a50*/  F2FP.SATFINITE.E5M2.F32.PACK_AB_MERGE_C R14, R15, R14, RZ ;  /* 0x0000000e0f0e723e */ /* 0x000fe400048060ff */
[----:B------:R-:W-:Y:S02]  /*5a60*/  F2FP.SATFINITE.E5M2.F32.PACK_AB_MERGE_C R16, R17, R16, RZ ;  /* 0x000000101110723e */ /* 0x000fe400048060ff */
[----:B------:R-:W-:Y:S02]  /*5a70*/  F2FP.SATFINITE.E5M2.F32.PACK_AB_MERGE_C R20, R21, R20, RZ ;  /* 0x000000141514723e */ /* 0x000fe400048060ff */
[----:B------:R-:W-:Y:S02]  /*5a80*/  F2FP.SATFINITE.E5M2.F32.PACK_AB_MERGE_C R22, R23, R22, RZ ;  /* 0x000000161716723e */ /* 0x000fe400048060ff */
[----:B------:R-:W-:-:S02]  /*5a90*/  F2FP.SATFINITE.E5M2.F32.PACK_AB_MERGE_C R24, R25, R24, RZ ;  /* 0x000000181918723e */ /* 0x000fc400048060ff */
[----:B------:R-:W-:Y:S02]  /*5aa0*/  F2FP.SATFINITE.E5M2.F32.PACK_AB_MERGE_C R4, R5, R4, RZ ;  /* 0x000000040504723e */ /* 0x000fe400048060ff */
[----:B------:R-:W-:Y:S02]  /*5ab0*/  F2FP.SATFINITE.E5M2.F32.PACK_AB_MERGE_C R6, R7, R6, RZ ;  /* 0x000000060706723e */ /* 0x000fe400048060ff */
[----:B------:R-:W-:Y:S02]  /*5ac0*/  F2FP.SATFINITE.E5M2.F32.PACK_AB_MERGE_C R8, R9, R8, RZ ;  /* 0x000000080908723e */ /* 0x000fe400048060ff */
[----:B------:R-:W-:Y:S02]  /*5ad0*/  F2FP.SATFINITE.E5M2.F32.PACK_AB_MERGE_C R26, R27, R26, RZ ;  /* 0x0000001a1b1a723e */ /* 0x000fe400048060ff */
[----:B------:R-:W-:Y:S02]  /*5ae0*/  F2FP.SATFINITE.E5M2.F32.PACK_AB_MERGE_C R36, R37, R36, RZ ;  /* 0x000000242524723e */ /* 0x000fe400048060ff */
[----:B------:R-:W-:-:S02]  /*5af0*/  LOP3.LUT R23, R12, 0xffff, RZ, 0xc0, !PT ;  /* 0x0000ffff0c177812 */ /* 0x000fc400078ec0ff */
[----:B------:R-:W-:Y:S02]  /*5b00*/  LOP3.LUT R14, R14, 0xffff, RZ, 0xc0, !PT ;  /* 0x0000ffff0e0e7812 */ /* 0x000fe400078ec0ff */
[----:B------:R-:W-:Y:S02]  /*5b10*/  LOP3.LUT R25, R16, 0xffff, RZ, 0xc0, !PT ;  /* 0x0000ffff10197812 */ /* 0x000fe400078ec0ff */
        /* <DEDUP_REMOVED lines=9> */
[----:B------:R-:W-:-:S02]  /*5bb0*/  F2FP.SATFINITE.E5M2.F32.PACK_AB_MERGE_C R56, R57, R56, RZ ;  /* 0x000000383938723e */ /* 0x000fc400048060ff */
[----:B------:R-:W-:Y:S02]  /*5bc0*/  LOP3.LUT R19, R4, 0xffff, RZ, 0xc0, !PT ;  /* 0x0000ffff04137812 */ /* 0x000fe400078ec0ff */
[----:B------:R-:W-:Y:S02]  /*5bd0*/  LOP3.LUT R70, R6, 0xffff, RZ, 0xc0, !PT ;  /* 0x0000ffff06467812 */ /* 0x000fe400078ec0ff */
[----:B------:R-:W-:Y:S02]  /*5be0*/  LOP3.LUT R21, R8, 0xffff, RZ, 0xc0, !PT ;  /* 0x0000ffff08157812 */ /* 0x000fe400078ec0ff */
[----:B------:R-:W-:Y:S02]  /*5bf0*/  F2FP.SATFINITE.E5M2.F32.PACK_AB_MERGE_C R38, R39, R38, RZ ;  /* 0x000000262726723e */ /* 0x000fe400048060ff */
[----:B------:R-:W-:Y:S02]  /*5c00*/  F2FP.SATFINITE.E5M2.F32.PACK_AB_MERGE_C R40, R41, R40, RZ ;  /* 0x000000282928723e */ /* 0x000fe400048060ff */
[----:B------:R-:W-:-:S02]  /*5c10*/  PRMT R5, R25, 0x3340, R0 ;  /* 0x0000334019057816 */ /* 0x000fc40000000000 */
[----:B------:R-:W-:Y:S02]  /*5c20*/  PRMT R6, R23, 0x3340, R14 ;  /* 0x0000334017067816 */ /* 0x000fe4000000000e */
[----:B------:R-:W-:Y:S02]  /*5c30*/  F2FP.SATFINITE.E5M2.F32.PACK_AB_MERGE_C R50, R51, R50, RZ ;  /* 0x000000323332723e */ /* 0x000fe400048060ff */
[----:B------:R-:W-:Y:S02]  /*5c40*/  PRMT R7, R37, 0x3340, R0 ;  /* 0x0000334025077816 */ /* 0x000fe40000000000 */
[----:B------:R-:W-:Y:S02]  /*5c50*/  PRMT R8, R20, 0x3340, R27 ;  /* 0x0000334014087816 */ /* 0x000fe4000000001b */
[----:B------:R-:W-:Y:S02]  /*5c60*/  LOP3.LUT R44, R44, 0xffff, RZ, 0xc0, !PT ;  /* 0x0000ffff2c2c7812 */ /* 0x000fe400078ec0ff */
[----:B------:R-:W-:-:S02]  /*5c70*/  LOP3.LUT R47, R46, 0xffff, RZ, 0xc0, !PT ;  /* 0x0000ffff2e2f7812 */ /* 0x000fc400078ec0ff */
[----:B------:R-:W-:Y:S02]  /*5c80*/  LOP3.LUT R49, R48, 0xffff, RZ, 0xc0, !PT ;  /* 0x0000ffff30317812 */ /* 0x000fe400078ec0ff */
[----:B------:R-:W-:Y:S02]  /*5c90*/  LOP3.LUT R52, R52, 0xffff, RZ, 0xc0, !PT ;  /* 0x0000ffff34347812 */ /* 0x000fe400078ec0ff */
[----:B------:R-:W-:Y:S02]  /*5ca0*/  LOP3.LUT R51, R54, 0xffff, RZ, 0xc0, !PT ;  /* 0x0000ffff36337812 */ /* 0x000fe400078ec0ff */
[----:B------:R-:W-:Y:S02]  /*5cb0*/  LOP3.LUT R53, R56, 0xffff, RZ, 0xc0, !PT ;  /* 0x0000ffff38357812 */ /* 0x000fe400078ec0ff */
[----:B------:R-:W-:Y:S02]  /*5cc0*/  F2FP.SATFINITE.E5M2.F32.PACK_AB_MERGE_C R10, R11, R10, RZ ;  /* 0x0000000a0b0a723e */ /* 0x000fe400048060ff */
[----:B------:R-:W-:-:S02]  /*5cd0*/  F2FP.SATFINITE.E5M2.F32.PACK_AB_MERGE_C R42, R43, R42, RZ ;  /* 0x0000002a2b2a723e */ /* 0x000fc400048060ff */
[----:B------:R-:W-:Y:S02]  /*5ce0*/  PRMT R3, R21, 0x3340, R0 ;  /* 0x0000334015037816 */ /* 0x000fe40000000000 */
[----:B------:R-:W-:Y:S02]  /*5cf0*/  PRMT R4, R19, 0x3340, R70 ;  /* 0x0000334013047816 */ /* 0x000fe40000000046 */
[----:B------:R-:W-:Y:S02]  /*5d00*/  PRMT R11, R6, 0x5410, R5 ;  /* 0x00005410060b7816 */ /* 0x000fe40000000005 */
[----:B------:R-:W-:Y:S02]  /*5d10*/  LOP3.LUT R36, R36, 0xffff, RZ, 0xc0, !PT ;  /* 0x0000ffff24247812 */ /* 0x000fe400078ec0ff */
[----:B------:R-:W-:Y:S02]  /*5d20*/  LOP3.LUT R43, R38, 0xffff, RZ, 0xc0, !PT ;  /* 0x0000ffff262b7812 */ /* 0x000fe400078ec0ff */
[----:B------:R-:W-:-:S02]  /*5d30*/  LOP3.LUT R45, R40, 0xffff, RZ, 0xc0, !PT ;  /* 0x0000ffff282d7812 */ /* 0x000fc400078ec0ff */
[----:B------:R-:W-:Y:S02]  /*5d40*/  F2FP.SATFINITE.E5M2.F32.PACK_AB_MERGE_C R28, R29, R28, RZ ;  /* 0x0000001c1d1c723e */ /* 0x000fe400048060ff */
[----:B------:R-:W-:Y:S02]  /*5d50*/  F2FP.SATFINITE.E5M2.F32.PACK_AB_MERGE_C R30, R31, R30, RZ ;  /* 0x0000001e1f1e723e */ /* 0x000fe400048060ff */
[----:B------:R-:W-:Y:S02]  /*5d60*/  F2FP.SATFINITE.E5M2.F32.PACK_AB_MERGE_C R32, R33, R32, RZ ;  /* 0x000000202120723e */ /* 0x000fe400048060ff */
[----:B------:R-:W-:Y:S02]  /*5d70*/  PRMT R13, R8, 0x5410, R7 ;  /* 0x00005410080d7816 */ /* 0x000fe40000000007 */
[----:B------:R-:W-:Y:S02]  /*5d80*/  PRMT R5, R49, 0x3340, R0 ;  /* 0x0000334031057816 */ /* 0x000fe40000000000 */
[----:B------:R-:W-:-:S02]  /*5d90*/  PRMT R6, R44, 0x3340, R47 ;  /* 0x000033402c067816 */ /* 0x000fc4000000002f */
[--C-:B------:R-:W-:Y:S02]  /*5da0*/  PRMT R7, R53, 0x3340, R0.reuse ;  /* 0x0000334035077816 */ /* 0x100fe40000000000 */
[----:B------:R-:W-:Y:S02]  /*5db0*/  PRMT R8, R52, 0x3340, R51 ;  /* 0x0000334034087816 */ /* 0x000fe40000000033 */
[----:B------:R-:W-:Y:S02]  /*5dc0*/  PRMT R9, R4, 0x5410, R3 ;  /* 0x0000541004097816 */ /* 0x000fe40000000003 */
[----:B------:R-:W-:Y:S02]  /*5dd0*/  PRMT R3, R45, 0x3340, R0 ;  /* 0x000033402d037816 */ /* 0x000fe40000000000 */
[----:B------:R-:W-:Y:S02]  /*5de0*/  PRMT R4, R36, 0x3340, R43 ;  /* 0x0000334024047816 */ /* 0x000fe4000000002b */
[----:B------:R-:W-:-:S02]  /*5df0*/  LOP3.LUT R28, R28, 0xffff, RZ, 0xc0, !PT ;  /* 0x0000ffff1c1c7812 */ /* 0x000fc400078ec0ff */
[----:B------:R-:W-:Y:S02]  /*5e00*/  LOP3.LUT R39, R30, 0xffff, RZ, 0xc0, !PT ;  /* 0x0000ffff1e277812 */ /* 0x000fe400078ec0ff */
[----:B------:R-:W-:Y:S02]  /*5e10*/  LOP3.LUT R41, R32, 0xffff, RZ, 0xc0, !PT ;  /* 0x0000ffff20297812 */ /* 0x000fe400078ec0ff */
[----:B------:R-:W-:Y:S02]  /*5e20*/  PRMT R31, R6, 0x5410, R5 ;  /* 0x00005410061f7816 */ /* 0x000fe40000000005 */
[----:B------:R-:W-:Y:S02]  /*5e30*/  F2FP.SATFINITE.E5M2.F32.PACK_AB_MERGE_C R60, R61, R60, RZ ;  /* 0x0000003c3d3c723e */ /* 0x000fe400048060ff */
[----:B------:R-:W-:Y:S02]  /*5e40*/  F2FP.SATFINITE.E5M2.F32.PACK_AB_MERGE_C R62, R63, R62, RZ ;  /* 0x0000003e3f3e723e */ /* 0x000fe400048060ff */
[----:B------:R-:W-:-:S02]  /*5e50*/  F2FP.SATFINITE.E5M2.F32.PACK_AB_MERGE_C R64, R65, R64, RZ ;  /* 0x000000404140723e */ /* 0x000fc400048060ff */
[----:B------:R-:W-:Y:S02]  /*5e60*/  PRMT R33, R8, 0x5410, R7 ;  /* 0x0000541008217816 */ /* 0x000fe40000000007 */
[----:B------:R-:W-:Y:S02]  /*5e70*/  SHF.R.U32.HI R6, RZ, 0x8, R23 ;  /* 0x00000008ff067819 */ /* 0x000fe40000011617 */
[----:B------:R-:W-:Y:S02]  /*5e80*/  SHF.R.U32.HI R7, RZ, 0x8, R14 ;  /* 0x00000008ff077819 */ /* 0x000fe4000001160e */
[----:B------:R-:W-:Y:S02]  /*5e90*/  PRMT R29, R4, 0x5410, R3 ;  /* 0x00005410041d7816 */ /* 0x000fe40000000003 */
[----:B------:R-:W-:Y:S02]  /*5ea0*/  SHF.R.U32.HI R8, RZ, 0x8, R25 ;  /* 0x00000008ff087819 */ /* 0x000fe40000011619 */
[----:B------:R-:W-:-:S02]  /*5eb0*/  PRMT R12, R41, 0x3340, R0 ;  /* 0x00003340290c7816 */ /* 0x000fc40000000000 */
[----:B------:R-:W-:Y:S02]  /*5ec0*/  PRMT R15, R28, 0x3340, R39 ;  /* 0x000033401c0f7816 */ /* 0x000fe40000000027 */
[----:B------:R-:W-:Y:S02]  /*5ed0*/  SHF.R.U32.HI R3, RZ, 0x8, R19 ;  /* 0x00000008ff037819 */ /* 0x000fe40000011613 */
[----:B------:R-:W-:Y:S02]  /*5ee0*/  LOP3.LUT R60, R60, 0xffff, RZ, 0xc0, !PT ;  /* 0x0000ffff3c3c7812 */ /* 0x000fe400078ec0ff */
[----:B------:R-:W-:Y:S02]  /*5ef0*/  LOP3.LUT R55, R62, 0xffff, RZ, 0xc0, !PT ;  /* 0x0000ffff3e377812 */ /* 0x000fe400078ec0ff */
[----:B------:R-:W-:Y:S02]  /*5f00*/  LOP3.LUT R57, R64, 0xffff, RZ, 0xc0, !PT ;  /* 0x0000ffff40397812 */ /* 0x000fe400078ec0ff */
[----:B------:R-:W-:-:S02]  /*5f10*/  LOP3.LUT R19, R6, 0xffff, RZ, 0xc0, !PT ;  /* 0x0000ffff06137812 */ /* 0x000fc400078ec0ff */
[----:B------:R-:W-:Y:S02]  /*5f20*/  SHF.R.U32.HI R4, RZ, 0x8, R70 ;  /* 0x00000008ff047819 */ /* 0x000fe40000011646 */
[----:B------:R-:W-:Y:S02]  /*5f30*/  SHF.R.U32.HI R5, RZ, 0x8, R21 ;  /* 0x00000008ff057819 */ /* 0x000fe40000011615 */
[----:B------:R-:W-:Y:S02]  /*5f40*/  LOP3.LUT R6, R7, 0xffff, RZ, 0xc0, !PT ;  /* 0x0000ffff07067812 */ /* 0x000fe400078ec0ff */
[----:B------:R-:W-:Y:S02]  /*5f50*/  LOP3.LUT R7, R8, 0xffff, RZ, 0xc0, !PT ;  /* 0x0000ffff08077812 */ /* 0x000fe400078ec0ff */
[----:B------:R-:W-:Y:S02]  /*5f60*/  PRMT R15, R15, 0x5410, R12 ;  /* 0x000054100f0f7816 */ /* 0x000fe4000000000c */
[----:B------:R-:W-:-:S02]  /*5f70*/  PRMT R12, R57, 0x3340, R0 ;  /* 0x00003340390c7816 */ /* 0x000fc40000000000 */
[----:B------:R-:W-:Y:S02]  /*5f80*/  PRMT R17, R60, 0x3340, R55 ;  /* 0x000033403c117816 */ /* 0x000fe40000000037 */
[----:B------:R-:W-:Y:S02]  /*5f90*/  LOP3.LUT R3, R3, 0xffff, RZ, 0xc0, !PT ;  /* 0x0000ffff03037812 */ /* 0x000fe400078ec0ff */
[----:B------:R-:W-:Y:S02]  /*5fa0*/  LOP3.LUT R4, R4, 0xffff, RZ, 0xc0, !PT ;  /* 0x0000ffff04047812 */ /* 0x000fe400078ec0ff */
[----:B------:R-:W-:Y:S02]  /*5fb0*/  LOP3.LUT R5, R5, 0xffff, RZ, 0xc0, !PT ;  /* 0x0000ffff05057812 */ /* 0x000fe400078ec0ff */
[----:B------:R-:W-:Y:S02]  /*5fc0*/  PRMT R19, R19, 0x3340, R6 ;  /* 0x0000334013137816 */ /* 0x000fe40000000006 */
[----:B------:R-:W-:-:S02]  /*5fd0*/  PRMT R14, R7, 0x3340, R0 ;  /* 0x00003340070e7816 */ /* 0x000fc40000000000 */
[----:B------:R-:W-:Y:S02]  /*5fe0*/  SHF.R.U32.HI R6, RZ, 0x8, R28 ;  /* 0x00000008ff067819 */ /* 0x000fe4000001161c */
[----:B------:R-:W-:Y:S02]  /*5ff0*/  F2FP.SATFINITE.E5M2.F32.PACK_AB_MERGE_C R34, R35, R34, RZ ;  /* 0x000000222322723e */ /* 0x000fe400048060ff */
[----:B------:R-:W-:Y:S02]  /*6000*/  SHF.R.U32.HI R7, RZ, 0x8, R39 ;  /* 0x00000008ff077819 */ /* 0x000fe40000011627 */
[----:B------:R-:W-:Y:S02]  /*6010*/  PRMT R35, R17, 0x5410, R12 ;  /* 0x0000541011237816 */ /* 0x000fe4000000000c */
[----:B------:R-:W-:Y:S02]  /*6020*/  SHF.R.U32.HI R8, RZ, 0x8, R41 ;  /* 0x00000008ff087819 */ /* 0x000fe40000011629 */
[----:B------:R-:W-:-:S02]  /*6030*/  PRMT R17, R3, 0x3340, R4 ;  /* 0x0000334003117816 */ /* 0x000fc40000000004 */
[----:B------:R-:W-:Y:S02]  /*6040*/  PRMT R12, R5, 0x3340, R0 ;  /* 0x00003340050c7816 */ /* 0x000fe40000000000 */
[----:B------:R-:W-:Y:S02]  /*6050*/  SHF.R.U32.HI R3, RZ, 0x8, R20 ;  /* 0x00000008ff037819 */ /* 0x000fe40000011614 */
[----:B------:R-:W-:Y:S02]  /*6060*/  SHF.R.U32.HI R4, RZ, 0x8, R27 ;  /* 0x00000008ff047819 */ /* 0x000fe4000001161b */
[----:B------:R-:W-:Y:S02]  /*6070*/  SHF.R.U32.HI R5, RZ, 0x8, R37 ;  /* 0x00000008ff057819 */ /* 0x000fe40000011625 */
[----:B------:R-:W-:Y:S02]  /*6080*/  LOP3.LUT R23, R6, 0xffff, RZ, 0xc0, !PT ;  /* 0x0000ffff06177812 */ /* 0x000fe400078ec0ff */
[----:B------:R-:W-:-:S02]  /*6090*/  LOP3.LUT R6, R7, 0xffff, RZ, 0xc0, !PT ;  /* 0x0000ffff07067812 */ /* 0x000fc400078ec0ff */
[----:B------:R-:W-:Y:S02]  /*60a0*/  LOP3.LUT R7, R8, 0xffff, RZ, 0xc0, !PT ;  /* 0x0000ffff08077812 */ /* 0x000fe400078ec0ff */
[----:B------:R-:W-:Y:S02]  /*60b0*/  LOP3.LUT R3, R3, 0xffff, RZ, 0xc0, !PT ;  /* 0x0000ffff03037812 */ /* 0x000fe400078ec0ff */
[----:B------:R-:W-:Y:S02]  /*60c0*/  LOP3.LUT R4, R4, 0xffff, RZ, 0xc0, !PT ;  /* 0x0000ffff04047812 */ /* 0x000fe400078ec0ff */
[----:B------:R-:W-:Y:S02]  /*60d0*/  LOP3.LUT R5, R5, 0xffff, RZ, 0xc0, !PT ;  /* 0x0000ffff05057812 */ /* 0x000fe400078ec0ff */
[----:B------:R-:W-:Y:S02]  /*60e0*/  PRMT R23, R23, 0x3340, R6 ;  /* 0x0000334017177816 */ /* 0x000fe40000000006 */
[----:B------:R-:W-:-:S02]  /*60f0*/  PRMT R20, R7, 0x3340, R0 ;  /* 0x0000334007147816 */ /* 0x000fc40000000000 */
[----:B------:R-:W-:Y:S02]  /*6100*/  SHF.R.U32.HI R6, RZ, 0x8, R44 ;  /* 0x00000008ff067819 */ /* 0x000fe4000001162c */
[----:B------:R-:W-:Y:S02]  /*6110*/  SHF.R.U32.HI R7, RZ, 0x8, R47 ;  /* 0x00000008ff077819 */ /* 0x000fe4000001162f */
[----:B------:R-:W-:Y:S02]  /*6120*/  PRMT R21, R3, 0x3340, R4 ;  /* 0x0000334003157816 */ /* 0x000fe40000000004 */
[----:B------:R-:W-:Y:S02]  /*6130*/  PRMT R16, R5, 0x3340, R0 ;  /* 0x0000334005107816 */ /* 0x000fe40000000000 */
[----:B------:R-:W-:Y:S02]  /*6140*/  SHF.R.U32.HI R8, RZ, 0x8, R49 ;  /* 0x00000008ff087819 */ /* 0x000fe40000011631 */
[----:B------:R-:W-:-:S02]  /*6150*/  LOP3.LUT R25, R6, 0xffff, RZ, 0xc0, !PT ;  /* 0x0000ffff06197812 */ /* 0x000fc400078ec0ff */
[----:B------:R-:W-:Y:S02]  /*6160*/  PRMT R17, R17, 0x5410, R12 ;  /* 0x0000541011117816 */ /* 0x000fe4000000000c */
[----:B------:R-:W-:Y:S02]  /*6170*/  LOP3.LUT R10, R10, 0xffff, RZ, 0xc0, !PT ;  /* 0x0000ffff0a0a7812 */ /* 0x000fe400078ec0ff */
[----:B------:R-:W-:Y:S02]  /*6180*/  LOP3.LUT R6, R7, 0xffff, RZ, 0xc0, !PT ;  /* 0x0000ffff07067812 */ /* 0x000fe400078ec0ff */
[----:B------:R-:W-:Y:S02]  /*6190*/  LOP3.LUT R18, R18, 0xffff, RZ, 0xc0, !PT ;  /* 0x0000ffff12127812 */ /* 0x000fe400078ec0ff */
[----:B------:R-:W-:Y:S02]  /*61a0*/  LOP3.LUT R26, R26, 0xffff, RZ, 0xc0, !PT ;  /* 0x0000ffff1a1a7812 */ /* 0x000fe400078ec0ff */
[----:B------:R-:W-:-:S02]  /*61b0*/  PRMT R19, R19, 0x5410, R14 ;  /* 0x0000541013137816 */ /* 0x000fc4000000000e */
[----:B------:R-:W-:Y:S02]  /*61c0*/  PRMT R21, R21, 0x5410, R16 ;  /* 0x0000541015157816 */ /* 0x000fe40000000010 */
[----:B------:R-:W-:Y:S02]  /*61d0*/  PRMT R23, R23, 0x5410, R20 ;  /* 0x0000541017177816 */ /* 0x000fe40000000014 */
[----:B------:R-:W-:Y:S02]  /*61e0*/  LOP3.LUT R34, R34, 0xffff, RZ, 0xc0, !PT ;  /* 0x0000ffff22227812 */ /* 0x000fe400078ec0ff */
[----:B------:R-:W-:Y:S02]  /*61f0*/  LOP3.LUT R7, R8, 0xffff, RZ, 0xc0, !PT ;  /* 0x0000ffff08077812 */ /* 0x000fe400078ec0ff */
[--C-:B------:R-:W-:Y:S02]  /*6200*/  PRMT R8, R9, 0x4210, R10.reuse ;  /* 0x0000421009087816 */ /* 0x100fe4000000000a */
[----:B------:R-:W-:-:S02]  /*6210*/  PRMT R24, R17, 0x5210, R10 ;  /* 0x0000521011187816 */ /* 0x000fc4000000000a */
[----:B------:R-:W-:Y:S02]  /*6220*/  PRMT R39, R25, 0x3340, R6 ;  /* 0x0000334019277816 */ /* 0x000fe40000000006 */
[----:B------:R-:W-:Y:S02]  /*6230*/  PRMT R9, R11, 0x4210, R18 ;  /* 0x000042100b097816 */ /* 0x000fe40000000012 */
[----:B------:R-:W-:Y:S02]  /*6240*/  PRMT R10, R13, 0x4210, R26 ;  /* 0x000042100d0a7816 */ /* 0x000fe4000000001a */
[----:B------:R-:W-:Y:S02]  /*6250*/  PRMT R25, R19, 0x5210, R18 ;  /* 0x0000521013197816 */ /* 0x000fe40000000012 */
[----:B------:R-:W-:Y:S02]  /*6260*/  PRMT R26, R21, 0x5210, R26 ;  /* 0x00005210151a7816 */ /* 0x000fe4000000001a */
[--C-:B------:R-:W-:Y:S01]  /*6270*/  PRMT R11, R15, 0x4210, R34.reuse ;  /* 0x000042100f0b7816 */ /* 0x100fe20000000022 */
[----:B---3--:R-:W-:Y:S01]  /*6280*/  BAR.SYNC.DEFER_BLOCKING 0x0 ;  /* 0x0000000000007b1d */ /* 0x008fe20000010000 */
[----:B------:R-:W-:-:S02]  /*6290*/  PRMT R27, R23, 0x5210, R34 ;  /* 0x00005210171b7816 */ /* 0x000fc40000000022 */
[----:B------:R-:W-:Y:S02]  /*62a0*/  SHF.R.U32.HI R3, RZ, 0x8, R36 ;  /* 0x00000008ff037819 */ /* 0x000fe40000011624 */
[----:B------:R-:W-:Y:S02]  /*62b0*/  SHF.R.U32.HI R4, RZ, 0x8, R43 ;  /* 0x00000008ff047819 */ /* 0x000fe4000001162b */
[----:B------:R-:W-:Y:S02]  /*62c0*/  SHF.R.U32.HI R5, RZ, 0x8, R45 ;  /* 0x00000008ff057819 */ /* 0x000fe4000001162d */
[----:B------:R-:W-:Y:S02]  /*62d0*/  LOP3.LUT R3, R3, 0xffff, RZ, 0xc0, !PT ;  /* 0x0000ffff03037812 */ /* 0x000fe400078ec0ff */
[----:B------:R-:W-:Y:S02]  /*62e0*/  LOP3.LUT R4, R4, 0xffff, RZ, 0xc0, !PT ;  /* 0x0000ffff04047812 */ /* 0x000fe400078ec0ff */
[----:B------:R-:W-:-:S02]  /*62f0*/  LOP3.LUT R5, R5, 0xffff, RZ, 0xc0, !PT ;  /* 0x0000ffff05057812 */ /* 0x000fc400078ec0ff */
[----:B------:R-:W-:Y:S02]  /*6300*/  PRMT R28, R7, 0x3340, R0 ;  /* 0x00003340071c7816 */ /* 0x000fe40000000000 */
[----:B------:R-:W-:Y:S02]  /*6310*/  SHF.R.U32.HI R6, RZ, 0x8, R53 ;  /* 0x00000008ff067819 */ /* 0x000fe40000011635 */
[----:B------:R-:W-:Y:S02]  /*6320*/  SHF.R.U32.HI R7, RZ, 0x8, R60 ;  /* 0x00000008ff077819 */ /* 0x000fe4000001163c */
[----:B------:R-:W-:Y:S02]  /*6330*/  SHF.R.U32.HI R12, RZ, 0x8, R55 ;  /* 0x00000008ff0c7819 */ /* 0x000fe40000011637 */
[----:B------:R-:W-:Y:S01]  /*6340*/  SHF.R.U32.HI R13, RZ, 0x8, R57 ;  /* 0x00000008ff0d7819 */ /* 0x000fe20000011639 */
[----:B------:R-:W-:Y:S01]  /*6350*/  STS.128 [R69], R8 ;  /* 0x0000000845007388 */ /* 0x000fe20000000c00 */
[----:B------:R-:W-:-:S02]  /*6360*/  PRMT R37, R3, 0x3340, R4 ;  /* 0x0000334003257816 */ /* 0x000fc40000000004 */
[----:B------:R-:W-:Y:S01]  /*6370*/  PRMT R22, R5, 0x3340, R0 ;  /* 0x0000334005167816 */ /* 0x000fe20000000000 */
[----:B------:R-:W-:Y:S01]  /*6380*/  STS.128 [R69+0x400], R24 ;  /* 0x0004001845007388 */ /* 0x000fe20000000c00 */
[----:B------:R-:W-:Y:S01]  /*6390*/  LOP3.LUT R15, R6, 0xffff, RZ, 0xc0, !PT ;  /* 0x0000ffff060f7812 */ /* 0x000fe200078ec0ff */
[----:B------:R-:W2:Y:S01]  /*63a0*/  LDC R3, c[0x0][0x3b8] ;  /* 0x0000ee00ff037b82 */ /* 0x000ea20000000800 */
[----:B------:R-:W-:Y:S02]  /*63b0*/  SHF.R.U32.HI R4, RZ, 0x8, R52 ;  /* 0x00000008ff047819 */ /* 0x000fe40000011634 */
[----:B------:R-:W-:Y:S02]  /*63c0*/  SHF.R.U32.HI R5, RZ, 0x8, R51 ;  /* 0x00000008ff057819 */ /* 0x000fe40000011633 */
[----:B------:R-:W-:Y:S02]  /*63d0*/  LOP3.LUT R13, R13, 0xffff, RZ, 0xc0, !PT ;  /* 0x0000ffff0d0d7812 */ /* 0x000fe400078ec0ff */
[----:B------:R-:W-:-:S02]  /*63e0*/  LOP3.LUT R12, R12, 0xffff, RZ, 0xc0, !PT ;  /* 0x0000ffff0c0c7812 */ /* 0x000fc400078ec0ff */
[----:B------:R-:W-:Y:S02]  /*63f0*/  LOP3.LUT R7, R7, 0xffff, RZ, 0xc0, !PT ;  /* 0x0000ffff07077812 */ /* 0x000fe400078ec0ff */
[----:B------:R-:W-:Y:S01]  /*6400*/  LEA R16, R0, UR15, 0x4 ;  /* 0x0000000f00107c11 */ /* 0x000fe2000f8e20ff */
[----:B------:R-:W-:Y:S01]  /*6410*/  BAR.SYNC.DEFER_BLOCKING 0x0 ;  /* 0x0000000000007b1d */ /* 0x000fe20000010000 */
[--C-:B------:R-:W-:Y:S02]  /*6420*/  PRMT R15, R15, 0x3340, R0.reuse ;  /* 0x000033400f0f7816 */ /* 0x100fe40000000000 */
[----:B------:R-:W-:Y:S02]  /*6430*/  LOP3.LUT R5, R5, 0xffff, RZ, 0xc0, !PT ;  /* 0x0000ffff05057812 */ /* 0x000fe400078ec0ff */
[----:B------:R-:W-:Y:S02]  /*6440*/  LOP3.LUT R4, R4, 0xffff, RZ, 0xc0, !PT ;  /* 0x0000ffff04047812 */ /* 0x000fe400078ec0ff */
[----:B-1----:R-:W-:-:S02]  /*6450*/  PRMT R0, R13, 0x3340, R0 ;  /* 0x000033400d007816 */ /* 0x002fc40000000000 */
[----:B------:R-:W-:Y:S02]  /*6460*/  PRMT R7, R7, 0x3340, R12 ;  /* 0x0000334007077816 */ /* 0x000fe4000000000c */
[----:B------:R-:W-:Y:S01]  /*6470*/  F2FP.SATFINITE.E5M2.F32.PACK_AB_MERGE_C R66, R67, R66, RZ ;  /* 0x000000424342723e */ /* 0x000fe200048060ff */
[----:B--2---:R-:W-:Y:S01]  /*6480*/  IMAD R13, R68, R3, RZ ;  /* 0x00000003440d7224 */ /* 0x004fe200078e02ff */
[----:B------:R-:W-:Y:S02]  /*6490*/  PRMT R4, R4, 0x3340, R5 ;  /* 0x0000334004047816 */ /* 0x000fe40000000005 */
[----:B------:R-:W-:Y:S01]  /*64a0*/  PRMT R7, R7, 0x5410, R0 ;  /* 0x0000541007077816 */ /* 0x000fe20000000000 */
[----:B0-----:R-:W-:Y:S01]  /*64b0*/  IMAD R0, R2, UR4, RZ ;  /* 0x0000000402007c24 */ /* 0x001fe2000f8e02ff */
[----:B------:R-:W-:Y:S02]  /*64c0*/  LOP3.LUT R66, R66, 0xffff, RZ, 0xc0, !PT ;  /* 0x0000ffff42427812 */ /* 0x000fe400078ec0ff */
[----:B------:R-:W-:-:S02]  /*64d0*/  F2FP.SATFINITE.E5M2.F32.PACK_AB_MERGE_C R58, R59, R58, RZ ;  /* 0x0000003a3b3a723e */ /* 0x000fc400048060ff */
[----:B------:R-:W-:Y:S02]  /*64e0*/  PRMT R15, R4, 0x5410, R15 ;  /* 0x00005410040f7816 */ /* 0x000fe4000000000f */
[----:B------:R-:W-:Y:S01]  /*64f0*/  PRMT R59, R7, 0x5210, R66 ;  /* 0x00005210073b7816 */ /* 0x000fe20000000042 */
[----:B------:R-:W0:Y:S01]  /*6500*/  LDS.128 R8, [R16] ;  /* 0x0000000010087984 */ /* 0x000e220000000c00 */
[----:B------:R-:W-:Y:S02]  /*6510*/  LOP3.LUT R42, R42, 0xffff, RZ, 0xc0, !PT ;  /* 0x0000ffff2a2a7812 */ /* 0x000fe400078ec0ff */
[----:B------:R-:W-:Y:S01]  /*6520*/  LOP3.LUT R50, R50, 0xffff, RZ, 0xc0, !PT ;  /* 0x0000ffff32327812 */ /* 0x000fe200078ec0ff */
[----:B------:R-:W-:Y:S01]  /*6530*/  LDS.128 R4, [R16+0x800] ;  /* 0x0008000010047984 */ /* 0x000fe20000000c00 */
[----:B------:R-:W-:Y:S02]  /*6540*/  LOP3.LUT R58, R58, 0xffff, RZ, 0xc0, !PT ;  /* 0x0000ffff3a3a7812 */ /* 0x000fe400078ec0ff */
[----:B------:R-:W-:-:S02]  /*6550*/  PRMT R37, R37, 0x5410, R22 ;  /* 0x0000541025257816 */ /* 0x000fc40000000016 */
[----:B------:R-:W-:Y:S02]  /*6560*/  PRMT R39, R39, 0x5410, R28 ;  /* 0x0000541027277816 */ /* 0x000fe4000000001c */
[----:B------:R-:W-:Y:S02]  /*6570*/  PRMT R28, R29, 0x4210, R42 ;  /* 0x000042101d1c7816 */ /* 0x000fe4000000002a */
[----:B------:R-:W-:Y:S02]  /*6580*/  PRMT R29, R31, 0x4210, R50 ;  /* 0x000042101f1d7816 */ /* 0x000fe40000000032 */
[----:B------:R-:W-:Y:S02]  /*6590*/  PRMT R30, R33, 0x4210, R58 ;  /* 0x00004210211e7816 */ /* 0x000fe4000000003a */
[----:B------:R-:W-:Y:S02]  /*65a0*/  PRMT R56, R37, 0x5210, R42 ;  /* 0x0000521025387816 */ /* 0x000fe4000000002a */
[----:B------:R-:W-:-:S02]  /*65b0*/  PRMT R57, R39, 0x5210, R50 ;  /* 0x0000521027397816 */ /* 0x000fc40000000032 */
[----:B------:R-:W-:Y:S01]  /*65c0*/  PRMT R58, R15, 0x5210, R58 ;  /* 0x000052100f3a7816 */ /* 0x000fe2000000003a */
[----:B------:R-:W-:Y:S01]  /*65d0*/  BAR.SYNC.DEFER_BLOCKING 0x0 ;  /* 0x0000000000007b1d */ /* 0x000fe20000010000 */
[----:B------:R-:W-:Y:S01]  /*65e0*/  PRMT R31, R35, 0x4210, R66 ;  /* 0x00004210231f7816 */ /* 0x000fe20000000042 */
[C---:B------:R-:W-:Y:S01]  /*65f0*/  IMAD R15, R3.reuse, 0x2, R13 ;  /* 0x00000002030f7824 */ /* 0x040fe200078e020d */
[----:B------:R-:W-:Y:S02]  /*6600*/  IADD3 R2, P5, PT, R0, UR8, RZ ;  /* 0x0000000800027c10 */ /* 0x000fe4000ffbe0ff */
[----:B------:R-:W-:Y:S01]  /*6610*/  LOP3.LUT R18, R68, 0x8, RZ, 0xfc, !PT ;  /* 0x0000000844127812 */ /* 0x000fe200078efcff */
[----:B------:R-:W-:Y:S01]  /*6620*/  IMAD R17, R3, 0x2, R15 ;  /* 0x0000000203117824 */ /* 0x000fe200078e020f */
[----:B------:R-:W-:Y:S02]  /*6630*/  LEA.HI.X.SX32 R0, R0, UR9, 0x1, P5 ;  /* 0x0000000900007c11 */ /* 0x000fe4000a8f0eff */
[----:B------:R-:W-:Y:S01]  /*6640*/  IADD3 R12, P5, PT, R13, R2, RZ ;  /* 0x000000020d0c7210 */ /* 0x000fe20007fbe0ff */
[----:B------:R-:W-:Y:S01]  /*6650*/  IMAD R21, R3, 0x2, R17 ;  /* 0x0000000203157824 */ /* 0x000fe200078e0211 */
[----:B------:R-:W-:-:S02]  /*6660*/  LOP3.LUT R20, R68, 0xa, RZ, 0xfc, !PT ;  /* 0x0000000a44147812 */ /* 0x000fc400078efcff */
[----:B------:R-:W-:Y:S02]  /*6670*/  LEA.HI.X.SX32 R13, R13, R0, 0x1, P5 ;  /* 0x000000000d0d7211 */ /* 0x000fe400028f0eff */
[C---:B------:R-:W-:Y:S02]  /*6680*/  IADD3 R14, P5, PT, R15.reuse, R2, RZ ;  /* 0x000000020f0e7210 */ /* 0x040fe40007fbe0ff */
[----:B------:R-:W-:Y:S02]  /*6690*/  LOP3.LUT R22, R68, 0xc, RZ, 0xfc, !PT ;  /* 0x0000000c44167812 */ /* 0x000fe400078efcff */
[----:B0-----:R-:W-:Y:S02]  /*66a0*/  PRMT R25, R8, 0x7770, RZ ;  /* 0x0000777008197816 */ /* 0x001fe400000000ff */
[----:B------:R-:W-:Y:S02]  /*66b0*/  LEA.HI.X.SX32 R15, R15, R0, 0x1, P5 ;  /* 0x000000000f0f7211 */ /* 0x000fe400028f0eff */
[----:B------:R-:W-:Y:S01]  /*66c0*/  ISETP.LT.AND P5, PT, R18, UR11, !P0 ;  /* 0x0000000b12007c0c */ /* 0x000fe2000c7a1270 */
[----:B------:R0:W-:Y:S01]  /*66d0*/  STS.128 [R69], R28 ;  /* 0x0000001c45007388 */ /* 0x0001e20000000c00 */
[----:B------:R-:W-:-:S02]  /*66e0*/  PRMT R23, R8, 0x7771, RZ ;  /* 0x0000777108177816 */ /* 0x000fc400000000ff */
[----:B------:R-:W-:Y:S01]  /*66f0*/  PRMT R27, R9, 0x7771, RZ ;  /* 0x00007771091b7816 */ /* 0x000fe200000000ff */
[----:B------:R-:W-:Y:S01]  /*6700*/  STS.128 [R69+0x400], R56 ;  /* 0x0004003845007388 */ /* 0x000fe20000000c00 */
[----:B------:R-:W-:Y:S01]  /*6710*/  BAR.SYNC.DEFER_BLOCKING 0x0 ;  /* 0x0000000000007b1d */ /* 0x000fe20000010000 */
[----:B0-----:R-:W-:-:S05]  /*6720*/  PRMT R29, R10, 0x7771, RZ ;  /* 0x000077710a1d7816 */ /* 0x001fca00000000ff */
[----:B------:R0:W-:Y:S01]  /*6730*/  @P2 STG.E.U8 desc[UR16][R12.64], R25 ;  /* 0x000000190c002986 */ /* 0x0001e2000c101110 */
[----:B------:R-:W-:-:S03]  /*6740*/  IADD3 R18, P2, PT, R17, R2, RZ ;  /* 0x0000000211127210 */ /* 0x000fc60007f5e0ff */
[----:B------:R1:W-:Y:S01]  /*6750*/  @P6 STG.E.U8 desc[UR16][R14.64], R23 ;  /* 0x000000170e006986 */ /* 0x0003e2000c101110 */
[----:B------:R-:W-:Y:S02]  /*6760*/  LEA.HI.X.SX32 R19, R17, R0, 0x1, P2 ;  /* 0x0000000011137211 */ /* 0x000fe400010f0eff */
[----:B------:R-:W-:Y:S02]  /*6770*/  ISETP.LT.AND P2, PT, R20, UR11, !P0 ;  /* 0x0000000b14007c0c */ /* 0x000fe4000c741270 */
[----:B------:R-:W-:Y:S02]  /*6780*/  IADD3 R20, P6, PT, R21, R2, RZ ;  /* 0x0000000215147210 */ /* 0x000fe40007fde0ff */
[C---:B------:R-:W-:Y:S01]  /*6790*/  PRMT R17, R8.reuse, 0x7772, RZ ;  /* 0x0000777208117816 */ /* 0x040fe200000000ff */
[----:B0-----:R-:W-:Y:S01]  /*67a0*/  IMAD R13, R3, 0x2, R21 ;  /* 0x00000002030d7824 */ /* 0x001fe200078e0215 */
[----:B------:R-:W-:Y:S02]  /*67b0*/  LEA.HI.X.SX32 R21, R21, R0, 0x1, P6 ;  /* 0x0000000015157211 */ /* 0x000fe400030f0eff */
[----:B------:R-:W-:Y:S01]  /*67c0*/  PRMT R25, R8, 0x7773, RZ ;  /* 0x0000777308197816 */ /* 0x000fe200000000ff */
[----:B-1----:R-:W-:Y:S01]  /*67d0*/  IMAD R15, R3, 0x2, R13 ;  /* 0x00000002030f7824 */ /* 0x002fe200078e020d */
[----:B------:R-:W-:Y:S01]  /*67e0*/  LOP3.LUT R14, R68, 0xe, RZ, 0xfc, !PT ;  /* 0x0000000e440e7812 */ /* 0x000fe200078efcff */
[----:B------:R0:W-:Y:S01]  /*67f0*/  @P4 STG.E.U8 desc[UR16][R18.64], R17 ;  /* 0x0000001112004986 */ /* 0x0001e2000c101110 */
[----:B------:R-:W-:-:S02]  /*6800*/  IADD3 R12, P6, PT, R13, R2, RZ ;  /* 0x000000020d0c7210 */ /* 0x000fc40007fde0ff */
[----:B------:R-:W-:Y:S01]  /*6810*/  PRMT R23, R9, 0x7770, RZ ;  /* 0x0000777009177816 */ /* 0x000fe200000000ff */
[----:B------:R1:W-:Y:S01]  /*6820*/  @P3 STG.E.U8 desc[UR16][R20.64], R25 ;  /* 0x0000001914003986 */ /* 0x0003e2000c101110 */
[----:B------:R-:W-:Y:S02]  /*6830*/  LEA.HI.X.SX32 R13, R13, R0, 0x1, P6 ;  /* 0x000000000d0d7211 */ /* 0x000fe400030f0eff */
[----:B------:R-:W-:Y:S02]  /*6840*/  ISETP.LT.AND P3, PT, R14, UR11, !P0 ;  /* 0x0000000b0e007c0c */ /* 0x000fe4000c761270 */
[----:B------:R-:W-:Y:S01]  /*6850*/  IADD3 R14, P6, PT, R15, R2, RZ ;  /* 0x000000020f0e7210 */ /* 0x000fe20007fde0ff */
[----:B------:R2:W-:Y:S01]  /*6860*/  @P5 STG.E.U8 desc[UR16][R12.64], R23 ;  /* 0x000000170c005986 */ /* 0x0005e2000c101110 */
[----:B------:R-:W-:Y:S01]  /*6870*/  ISETP.LT.AND P4, PT, R22, UR11, !P0 ;  /* 0x0000000b16007c0c */ /* 0x000fe2000c781270 */
[----:B0-----:R-:W-:Y:S01]  /*6880*/  IMAD R17, R3, 0x2, R15 ;  /* 0x0000000203117824 */ /* 0x001fe200078e020f */
[----:B------:R-:W-:-:S02]  /*6890*/  LOP3.LUT R8, R68, 0x10, RZ, 0xfc, !PT ;  /* 0x0000001044087812 */ /* 0x000fc400078efcff */
[----:B------:R-:W-:Y:S01]  /*68a0*/  LEA.HI.X.SX32 R15, R15, R0, 0x1, P6 ;  /* 0x000000000f0f7211 */ /* 0x000fe200030f0eff */
[----:B-1----:R-:W-:Y:S01]  /*68b0*/  IMAD R21, R3, 0x2, R17 ;  /* 0x0000000203157824 */ /* 0x002fe200078e0211 */
[----:B------:R-:W-:Y:S02]  /*68c0*/  ISETP.LT.AND P5, PT, R8, UR11, !P0 ;  /* 0x0000000b08007c0c */ /* 0x000fe4000c7a1270 */
[C---:B------:R-:W-:Y:S01]  /*68d0*/  IADD3 R18, P6, PT, R17.reuse, R2, RZ ;  /* 0x0000000211127210 */ /* 0x040fe20007fde0ff */
[----:B------:R0:W-:Y:S01]  /*68e0*/  @P2 STG.E.U8 desc[UR16][R14.64], R27 ;  /* 0x0000001b0e002986 */ /* 0x0001e2000c101110 */
[----:B------:R-:W-:Y:S02]  /*68f0*/  LOP3.LUT R8, R68, 0x12, RZ, 0xfc, !PT ;  /* 0x0000001244087812 */ /* 0x000fe400078efcff */
[----:B------:R-:W-:Y:S01]  /*6900*/  LEA.HI.X.SX32 R19, R17, R0, 0x1, P6 ;  /* 0x0000000011137211 */ /* 0x000fe200030f0eff */
[----:B------:R-:W-:Y:S01]  /*6910*/  IMAD R17, R3, 0x2, R21 ;  /* 0x0000000203117824 */ /* 0x000fe200078e0215 */
[----:B------:R-:W-:-:S02]  /*6920*/  PRMT R25, R9, 0x7772, RZ ;  /* 0x0000777209197816 */ /* 0x000fc400000000ff */
[----:B------:R-:W-:Y:S02]  /*6930*/  ISETP.LT.AND P2, PT, R8, UR11, !P0 ;  /* 0x0000000b08007c0c */ /* 0x000fe4000c741270 */
[----:B------:R-:W-:Y:S01]  /*6940*/  LOP3.LUT R8, R68, 0x14, RZ, 0xfc, !PT ;  /* 0x0000001444087812 */ /* 0x000fe200078efcff */
[----:B------:R1:W-:Y:S01]  /*6950*/  @P4 STG.E.U8 desc[UR16][R18.64], R25 ;  /* 0x0000001912004986 */ /* 0x0003e2000c101110 */
[----:B--2---:R-:W-:Y:S01]  /*6960*/  IADD3 R12, P6, PT, R21, R2, RZ ;  /* 0x00000002150c7210 */ /* 0x004fe20007fde0ff */
[----:B0-----:R-:W-:Y:S01]  /*6970*/  IMAD R15, R3, 0x2, R17 ;  /* 0x00000002030f7824 */ /* 0x001fe200078e0211 */
[----:B------:R-:W-:Y:S02]  /*6980*/  ISETP.LT.AND P4, PT, R8, UR11, !P0 ;  /* 0x0000000b08007c0c */ /* 0x000fe4000c781270 */
[----:B------:R-:W-:Y:S02]  /*6990*/  LEA.HI.X.SX32 R13, R21, R0, 0x1, P6 ;  /* 0x00000000150d7211 */ /* 0x000fe400030f0eff */
[----:B------:R-:W-:-:S02]  /*69a0*/  IADD3 R8, P6, PT, R17, R2, RZ ;  /* 0x0000000211087210 */ /* 0x000fc40007fde0ff */
[----:B------:R-:W-:Y:S02]  /*69b0*/  PRMT R23, R9, 0x7773, RZ ;  /* 0x0000777309177816 */ /* 0x000fe400000000ff */
[----:B------:R-:W-:Y:S01]  /*69c0*/  LEA.HI.X.SX32 R9, R17, R0, 0x1, P6 ;  /* 0x0000000011097211 */ /* 0x000fe200030f0eff */
[----:B------:R-:W-:Y:S01]  /*69d0*/  IMAD R17, R3, 0x2, R15 ;  /* 0x0000000203117824 */ /* 0x000fe200078e020f */
[----:B------:R-:W-:Y:S01]  /*69e0*/  LOP3.LUT R14, R68, 0x16, RZ, 0xfc, !PT ;  /* 0x00000016440e7812 */ /* 0x000fe200078efcff */
[----:B------:R0:W-:Y:S01]  /*69f0*/  @P3 STG.E.U8 desc[UR16][R12.64], R23 ;  /* 0x000000170c003986 */ /* 0x0001e2000c101110 */
[----:B------:R-:W-:Y:S02]  /*6a00*/  IADD3 R20, P6, PT, R15, R2, RZ ;  /* 0x000000020f147210 */ /* 0x000fe40007fde0ff */
[----:B------:R-:W-:Y:S02]  /*6a10*/  PRMT R27, R10, 0x7770, RZ ;  /* 0x000077700a1b7816 */ /* 0x000fe400000000ff */
[----:B------:R-:W-:-:S02]  /*6a20*/  ISETP.LT.AND P3, PT, R14, UR11, !P0 ;  /* 0x0000000b0e007c0c */ /* 0x000fc4000c761270 */
[----:B------:R-:W-:Y:S01]  /*6a30*/  LEA.HI.X.SX32 R21, R15, R0, 0x1, P6 ;  /* 0x000000000f157211 */ /* 0x000fe200030f0eff */
[----:B------:R2:W-:Y:S01]  /*6a40*/  @P5 STG.E.U8 desc[UR16][R8.64], R27 ;  /* 0x0000001b08005986 */ /* 0x0005e2000c101110 */
[C---:B------:R-:W-:Y:S02]  /*6a50*/  LOP3.LUT R14, R68.reuse, 0x18, RZ, 0xfc, !PT ;  /* 0x00000018440e7812 */ /* 0x040fe400078efcff */
[----:B-1----:R-:W-:Y:S01]  /*6a60*/  IADD3 R18, P6, PT, R17, R2, RZ ;  /* 0x0000000211127210 */ /* 0x002fe20007fde0ff */
[----:B------:R1:W-:Y:S01]  /*6a70*/  @P2 STG.E.U8 desc[UR16][R20.64], R29 ;  /* 0x0000001d14002986 */ /* 0x0003e2000c101110 */
[----:B0-----:R-:W-:Y:S01]  /*6a80*/  LOP3.LUT R12, R68, 0x1a, RZ, 0xfc, !PT ;  /* 0x0000001a440c7812 */ /* 0x001fe200078efcff */
[----:B------:R-:W-:Y:S01]  /*6a90*/  IMAD R23, R3, 0x2, R17 ;  /* 0x0000000203177824 */ /* 0x000fe200078e0211 */
[----:B------:R-:W-:Y:S02]  /*6aa0*/  ISETP.LT.AND P5, PT, R14, UR11, !P0 ;  /* 0x0000000b0e007c0c */ /* 0x000fe4000c7a1270 */
[----:B------:R-:W-:-:S02]  /*6ab0*/  ISETP.LT.AND P2, PT, R12, UR11, !P0 ;  /* 0x0000000b0c007c0c */ /* 0x000fc4000c741270 */
[----:B------:R-:W0:Y:S01]  /*6ac0*/  LDS.128 R12, [R16] ;  /* 0x00000000100c7984 */ /* 0x000e220000000c00 */
[----:B------:R-:W-:Y:S02]  /*6ad0*/  LEA.HI.X.SX32 R19, R17, R0, 0x1, P6 ;  /* 0x0000000011137211 */ /* 0x000fe400030f0eff */
[C---:B--2---:R-:W-:Y:S02]  /*6ae0*/  IADD3 R8, P6, PT, R23.reuse, R2, RZ ;  /* 0x0000000217087210 */ /* 0x044fe40007fde0ff */
[----:B------:R-:W-:Y:S02]  /*6af0*/  PRMT R25, R10, 0x7772, RZ ;  /* 0x000077720a197816 */ /* 0x000fe400000000ff */
[----:B------:R-:W-:Y:S01]  /*6b00*/  LEA.HI.X.SX32 R9, R23, R0, 0x1, P6 ;  /* 0x0000000017097211 */ /* 0x000fe200030f0eff */
[----:B------:R-:W-:Y:S01]  /*6b10*/  IMAD R23, R3, 0x2, R23 ;  /* 0x0000000203177824 */ /* 0x000fe200078e0217 */
[----:B------:R-:W-:Y:S01]  /*6b20*/  LOP3.LUT R17, R68, 0x1c, RZ, 0xfc, !PT ;  /* 0x0000001c44117812 */ /* 0x000fe200078efcff */
[----:B------:R2:W-:Y:S01]  /*6b30*/  @P4 STG.E.U8 desc[UR16][R18.64], R25 ;  /* 0x0000001912004986 */ /* 0x0005e2000c101110 */
[----:B------:R-:W-:-:S02]  /*6b40*/  PRMT R27, R10, 0x7773, RZ ;  /* 0x000077730a1b7816 */ /* 0x000fc400000000ff */
[----:B------:R-:W-:Y:S01]  /*6b50*/  ISETP.LT.AND P4, PT, R17, UR11, !P0 ;  /* 0x0000000b11007c0c */ /* 0x000fe2000c781270 */
[----:B------:R-:W-:Y:S01]  /*6b60*/  IMAD R17, R3, 0x2, R23 ;  /* 0x0000000203117824 */ /* 0x000fe200078e0217 */
[C---:B-1----:R-:W-:Y:S01]  /*6b70*/  IADD3 R20, P6, PT, R23.reuse, R2, RZ ;  /* 0x0000000217147210 */ /* 0x042fe20007fde0ff */
[----:B------:R1:W-:Y:S01]  /*6b80*/  @P3 STG.E.U8 desc[UR16][R8.64], R27 ;  /* 0x0000001b08003986 */ /* 0x0003e2000c101110 */
[----:B------:R-:W-:Y:S02]  /*6b90*/  LOP3.LUT R10, R68, 0x1e, RZ, 0xfc, !PT ;  /* 0x0000001e440a7812 */ /* 0x000fe400078efcff */
[----:B------:R-:W-:Y:S01]  /*6ba0*/  LEA.HI.X.SX32 R21, R23, R0, 0x1, P6 ;  /* 0x0000000017157211 */ /* 0x000fe200030f0eff */
[----:B------:R-:W-:Y:S01]  /*6bb0*/  IMAD R23, R3, 0x2, R17 ;  /* 0x0000000203177824 */ /* 0x000fe200078e0211 */
[----:B------:R-:W-:Y:S02]  /*6bc0*/  PRMT R29, R11, 0x7770, RZ ;  /* 0x000077700b1d7816 */ /* 0x000fe400000000ff */
[----:B------:R-:W-:-:S02]  /*6bd0*/  ISETP.LT.AND P3, PT, R10, UR11, !P0 ;  /* 0x0000000b0a007c0c */ /* 0x000fc4000c761270 */
[----:B--2---:R-:W-:Y:S01]  /*6be0*/  IADD3 R18, P6, PT, R17, R2, RZ ;  /* 0x0000000211127210 */ /* 0x004fe20007fde0ff */
[----:B------:R2:W-:Y:S01]  /*6bf0*/  @P5 STG.E.U8 desc[UR16][R20.64], R29 ;  /* 0x0000001d14005986 */ /* 0x0005e2000c101110 */
[----:B------:R-:W-:Y:S02]  /*6c00*/  LOP3.LUT R10, R68, 0x20, RZ, 0xfc, !PT ;  /* 0x00000020440a7812 */ /* 0x000fe400078efcff */
[----:B------:R-:W-:Y:S02]  /*6c10*/  PRMT R25, R11, 0x7771, RZ ;  /* 0x000077710b197816 */ /* 0x000fe400000000ff */
[----:B------:R-:W-:Y:S01]  /*6c20*/  LEA.HI.X.SX32 R19, R17, R0, 0x1, P6 ;  /* 0x0000000011137211 */ /* 0x000fe200030f0eff */
[----:B------:R-:W-:Y:S01]  /*6c30*/  IMAD R17, R3, 0x2, R23 ;  /* 0x0000000203117824 */ /* 0x000fe200078e0217 */
[----:B------:R-:W-:Y:S02]  /*6c40*/  ISETP.LT.AND P5, PT, R10, UR11, !P0 ;  /* 0x0000000b0a007c0c */ /* 0x000fe4000c7a1270 */
[----:B-1----:R-:W-:Y:S01]  /*6c50*/  IADD3 R8, P6, PT, R23, R2, RZ ;  /* 0x0000000217087210 */ /* 0x002fe20007fde0ff */
[----:B------:R1:W-:Y:S01]  /*6c60*/  @P2 STG.E.U8 desc[UR16][R18.64], R25 ;  /* 0x0000001912002986 */ /* 0x0003e2000c101110 */
[----:B------:R-:W-:Y:S01]  /*6c70*/  LOP3.LUT R10, R68, 0x22, RZ, 0xfc, !PT ;  /* 0x00000022440a7812 */ /* 0x000fe200078efcff */
[----:B--2---:R-:W-:Y:S01]  /*6c80*/  IMAD R21, R3, 0x2, R17 ;  /* 0x0000000203157824 */ /* 0x004fe200078e0211 */
[----:B------:R-:W-:-:S02]  /*6c90*/  LEA.HI.X.SX32 R9, R23, R0, 0x1, P6 ;  /* 0x0000000017097211 */ /* 0x000fc400030f0eff */
[----:B------:R-:W-:Y:S02]  /*6ca0*/  PRMT R27, R11, 0x7772, RZ ;  /* 0x000077720b1b7816 */ /* 0x000fe400000000ff */
[----:B------:R-:W-:Y:S02]  /*6cb0*/  ISETP.LT.AND P2, PT, R10, UR11, !P0 ;  /* 0x0000000b0a007c0c */ /* 0x000fe4000c741270 */
[----:B------:R-:W-:Y:S01]  /*6cc0*/  LOP3.LUT R10, R68, 0x24, RZ, 0xfc, !PT ;  /* 0x00000024440a7812 */ /* 0x000fe200078efcff */
[----:B------:R2:W-:Y:S01]  /*6cd0*/  @P4 STG.E.U8 desc[UR16][R8.64], R27 ;  /* 0x0000001b08004986 */ /* 0x0005e2000c101110 */
[C---:B------:R-:W-:Y:S02]  /*6ce0*/  IADD3 R22, P6, PT, R17.reuse, R2, RZ ;  /* 0x0000000211167210 */ /* 0x040fe40007fde0ff */
[----:B------:R-:W-:Y:S02]  /*6cf0*/  ISETP.LT.AND P4, PT, R10, UR11, !P0 ;  /* 0x0000000b0a007c0c */ /* 0x000fe4000c781270 */
[----:B------:R-:W-:Y:S01]  /*6d00*/  LEA.HI.X.SX32 R23, R17, R0, 0x1, P6 ;  /* 0x0000000011177211 */ /* 0x000fe200030f0eff */
[----:B------:R-:W-:Y:S01]  /*6d10*/  IMAD R17, R3, 0x2, R21 ;  /* 0x0000000203117824 */ /* 0x000fe200078e0215 */
[----:B-1----:R-:W-:-:S02]  /*6d20*/  PRMT R25, R11, 0x7773, RZ ;  /* 0x000077730b197816 */ /* 0x002fc400000000ff */
[C---:B------:R-:W-:Y:S02]  /*6d30*/  IADD3 R10, P6, PT, R21.reuse, R2, RZ ;  /* 0x00000002150a7210 */ /* 0x040fe40007fde0ff */
[----:B------:R-:W-:Y:S01]  /*6d40*/  LOP3.LUT R18, R68, 0x26, RZ, 0xfc, !PT ;  /* 0x0000002644127812 */ /* 0x000fe200078efcff */
[----:B------:R1:W-:Y:S01]  /*6d50*/  @P3 STG.E.U8 desc[UR16][R22.64], R25 ;  /* 0x0000001916003986 */ /* 0x0003e2000c101110 */
[----:B------:R-:W-:Y:S01]  /*6d60*/  LEA.HI.X.SX32 R11, R21, R0, 0x1, P6 ;  /* 0x00000000150b7211 */ /* 0x000fe200030f0eff */
[----:B------:R-:W-:Y:S01]  /*6d70*/  IMAD R21, R3, 0x2, R17 ;  /* 0x0000000203157824 */ /* 0x000fe200078e0211 */
[----:B0-----:R-:W-:Y:S02]  /*6d80*/  PRMT R29, R12, 0x7770, RZ ;  /* 0x000077700c1d7816 */ /* 0x001fe400000000ff */
[----:B------:R-:W-:Y:S02]  /*6d90*/  ISETP.LT.AND P3, PT, R18, UR11, !P0 ;  /* 0x0000000b12007c0c */ /* 0x000fe4000c761270 */
[----:B--2---:R-:W-:Y:S01]  /*6da0*/  IADD3 R8, P6, PT, R17, R2, RZ ;  /* 0x0000000211087210 */ /* 0x004fe20007fde0ff */
[----:B------:R0:W-:Y:S01]  /*6db0*/  @P5 STG.E.U8 desc[UR16][R10.64], R29 ;  /* 0x0000001d0a005986 */ /* 0x0001e2000c101110 */
[----:B------:R-:W-:-:S02]  /*6dc0*/  LOP3.LUT R18, R68, 0x28, RZ, 0xfc, !PT ;  /* 0x0000002844127812 */ /* 0x000fc400078efcff */
[----:B------:R-:W-:Y:S02]  /*6dd0*/  LEA.HI.X.SX32 R9, R17, R0, 0x1, P6 ;  /* 0x0000000011097211 */ /* 0x000fe400030f0eff */
[----:B------:R-:W-:Y:S02]  /*6de0*/  ISETP.LT.AND P5, PT, R18, UR11, !P0 ;  /* 0x0000000b12007c0c */ /* 0x000fe4000c7a1270 */
[C---:B------:R-:W-:Y:S02]  /*6df0*/  IADD3 R18, P6, PT, R21.reuse, R2, RZ ;  /* 0x0000000215127210 */ /* 0x040fe40007fde0ff */
[----:B------:R-:W-:Y:S02]  /*6e00*/  PRMT R27, R12, 0x7771, RZ ;  /* 0x000077710c1b7816 */ /* 0x000fe400000000ff */
[----:B------:R-:W-:Y:S01]  /*6e10*/  LEA.HI.X.SX32 R19, R21, R0, 0x1, P6 ;  /* 0x0000000015137211 */ /* 0x000fe200030f0eff */
[----:B------:R-:W-:Y:S01]  /*6e20*/  IMAD R21, R3, 0x2, R21 ;  /* 0x0000000203157824 */ /* 0x000fe200078e0215 */
[----:B------:R-:W-:Y:S01]  /*6e30*/  LOP3.LUT R17, R68, 0x2a, RZ, 0xfc, !PT ;  /* 0x0000002a44117812 */ /* 0x000fe200078efcff */
[----:B------:R2:W-:Y:S01]  /*6e40*/  @P2 STG.E.U8 desc[UR16][R8.64], R27 ;  /* 0x0000001b08002986 */ /* 0x0005e2000c101110 */
[----:B-1----:R-:W-:-:S02]  /*6e50*/  PRMT R23, R12, 0x7772, RZ ;  /* 0x000077720c177816 */ /* 0x002fc400000000ff */
[----:B------:R-:W-:Y:S01]  /*6e60*/  ISETP.LT.AND P2, PT, R17, UR11, !P0 ;  /* 0x0000000b11007c0c */ /* 0x000fe2000c741270 */
[----:B------:R-:W-:Y:S01]  /*6e70*/  IMAD R17, R3, 0x2, R21 ;  /* 0x0000000203117824 */ /* 0x000fe200078e0215 */
[----:B0-----:R-:W-:Y:S01]  /*6e80*/  LOP3.LUT R11, R68, 0x2c, RZ, 0xfc, !PT ;  /* 0x0000002c440b7812 */ /* 0x001fe200078efcff */
[----:B------:R0:W-:Y:S01]  /*6e90*/  @P4 STG.E.U8 desc[UR16][R18.64], R23 ;  /* 0x0000001712004986 */ /* 0x0001e2000c101110 */
[----:B------:R-:W-:Y:S02]  /*6ea0*/  IADD3 R10, P6, PT, R21, R2, RZ ;  /* 0x00000002150a7210 */ /* 0x000fe40007fde0ff */
[----:B------:R-:W-:Y:S02]  /*6eb0*/  ISETP.LT.AND P4, PT, R11, UR11, !P0 ;  /* 0x0000000b0b007c0c */ /* 0x000fe4000c781270 */
[----:B------:R-:W-:Y:S01]  /*6ec0*/  LEA.HI.X.SX32 R11, R21, R0, 0x1, P6 ;  /* 0x00000000150b7211 */ /* 0x000fe200030f0eff */
[----:B------:R-:W-:Y:S01]  /*6ed0*/  IMAD R21, R3, 0x2, R17 ;  /* 0x0000000203157824 */ /* 0x000fe200078e0211 */
[----:B--2---:R-:W-:-:S02]  /*6ee0*/  IADD3 R8, P6, PT, R17, R2, RZ ;  /* 0x0000000211087210 */ /* 0x004fc40007fde0ff */
[----:B------:R-:W-:Y:S02]  /*6ef0*/  PRMT R27, R12, 0x7773, RZ ;  /* 0x000077730c1b7816 */ /* 0x000fe400000000ff */
[----:B------:R-:W-:Y:S01]  /*6f00*/  LEA.HI.X.SX32 R9, R17, R0, 0x1, P6 ;  /* 0x0000000011097211 */ /* 0x000fe200030f0eff */
[----:B------:R-:W-:Y:S01]  /*6f10*/  IMAD R17, R3, 0x2, R21 ;  /* 0x0000000203117824 */ /* 0x000fe200078e0215 */
[----:B------:R-:W-:Y:S01]  /*6f20*/  LOP3.LUT R20, R68, 0x2e, RZ, 0xfc, !PT ;  /* 0x0000002e44147812 */ /* 0x000fe200078efcff */
[----:B------:R1:W-:Y:S01]  /*6f30*/  @P3 STG.E.U8 desc[UR16][R10.64], R27 ;  /* 0x0000001b0a003986 */ /* 0x0003e2000c101110 */
[C---:B0-----:R-:W-:Y:S02]  /*6f40*/  IADD3 R18, P6, PT, R21.reuse, R2, RZ ;  /* 0x0000000215127210 */ /* 0x041fe40007fde0ff */
[----:B------:R-:W-:Y:S02]  /*6f50*/  ISETP.LT.AND P3, PT, R20, UR11, !P0 ;  /* 0x0000000b14007c0c */ /* 0x000fe4000c761270 */
[----:B------:R-:W-:-:S02]  /*6f60*/  LEA.HI.X.SX32 R19, R21, R0, 0x1, P6 ;  /* 0x0000000015137211 */ /* 0x000fc400030f0eff */
[----:B------:R-:W-:Y:S02]  /*6f70*/  IADD3 R20, P6, PT, R17, R2, RZ ;  /* 0x0000000211147210 */ /* 0x000fe40007fde0ff */
[----:B------:R-:W-:Y:S02]  /*6f80*/  PRMT R25, R13, 0x7770, RZ ;  /* 0x000077700d197816 */ /* 0x000fe400000000ff */
[----:B------:R-:W-:Y:S01]  /*6f90*/  LEA.HI.X.SX32 R21, R17, R0, 0x1, P6 ;  /* 0x0000000011157211 */ /* 0x000fe200030f0eff */
[----:B------:R-:W-:Y:S01]  /*6fa0*/  IMAD R17, R3, 0x2, R17 ;  /* 0x0000000203117824 */ /* 0x000fe200078e0211 */
[----:B------:R-:W-:Y:S01]  /*6fb0*/  LOP3.LUT R12, R68, 0x30, RZ, 0xfc, !PT ;  /* 0x00000030440c7812 */ /* 0x000fe200078efcff */
[----:B------:R0:W-:Y:S01]  /*6fc0*/  @P5 STG.E.U8 desc[UR16][R8.64], R25 ;  /* 0x0000001908005986 */ /* 0x0001e2000c101110 */
[----:B------:R-:W-:Y:S01]  /*6fd0*/  PRMT R23, R13, 0x7771, RZ ;  /* 0x000077710d177816 */ /* 0x000fe200000000ff */
[----:B-1----:R-:W-:Y:S01]  /*6fe0*/  IMAD R11, R3, 0x2, R17 ;  /* 0x00000002030b7824 */ /* 0x002fe200078e0211 */
[----:B------:R-:W-:-:S02]  /*6ff0*/  PRMT R27, R13, 0x7772, RZ ;  /* 0x000077720d1b7816 */ /* 0x000fc400000000ff */
[----:B------:R-:W-:Y:S01]  /*7000*/  ISETP.LT.AND P5, PT, R12, UR11, !P0 ;  /* 0x0000000b0c007c0c */ /* 0x000fe2000c7a1270 */
[----:B------:R1:W-:Y:S01]  /*7010*/  @P2 STG.E.U8 desc[UR16][R18.64], R23 ;  /* 0x0000001712002986 */ /* 0x0003e2000c101110 */
[----:B------:R-:W-:-:S03]  /*7020*/  LOP3.LUT R12, R68, 0x32, RZ, 0xfc, !PT ;  /* 0x00000032440c7812 */ /* 0x000fc600078efcff */
[----:B------:R2:W-:Y:S01]  /*7030*/  @P4 STG.E.U8 desc[UR16][R20.64], R27 ;  /* 0x0000001b14004986 */ /* 0x0005e2000c101110 */
[----:B------:R-:W-:Y:S02]  /*7040*/  ISETP.LT.AND P2, PT, R12, UR11, !P0 ;  /* 0x0000000b0c007c0c */ /* 0x000fe4000c741270 */
[----:B0-----:R-:W-:Y:S02]  /*7050*/  LOP3.LUT R9, R68, 0x34, RZ, 0xfc, !PT ;  /* 0x0000003444097812 */ /* 0x001fe400078efcff */
[----:B------:R-:W-:Y:S02]  /*7060*/  IADD3 R8, P6, PT, R17, R2, RZ ;  /* 0x0000000211087210 */ /* 0x000fe40007fde0ff */
[----:B------:R-:W-:Y:S02]  /*7070*/  ISETP.LT.AND P4, PT, R9, UR11, !P0 ;  /* 0x0000000b09007c0c */ /* 0x000fe4000c781270 */
[----:B------:R-:W-:Y:S02]  /*7080*/  LEA.HI.X.SX32 R9, R17, R0, 0x1, P6 ;  /* 0x0000000011097211 */ /* 0x000fe400030f0eff */
[----:B-1----:R-:W-:Y:S01]  /*7090*/  PRMT R23, R13, 0x7773, RZ ;  /* 0x000077730d177816 */ /* 0x002fe200000000ff */
[----:B------:R-:W-:Y:S01]  /*70a0*/  IMAD R13, R3, 0x2, R11 ;  /* 0x00000002030d7824 */ /* 0x000fe200078e020b */
[----:B------:R-:W-:-:S02]  /*70b0*/  IADD3 R10, P6, PT, R11, R2, RZ ;  /* 0x000000020b0a7210 */ /* 0x000fc40007fde0ff */
[----:B------:R-:W-:Y:S01]  /*70c0*/  LOP3.LUT R12, R68, 0x36, RZ, 0xfc, !PT ;  /* 0x00000036440c7812 */ /* 0x000fe200078efcff */
[----:B------:R0:W-:Y:S01]  /*70d0*/  @P3 STG.E.U8 desc[UR16][R8.64], R23 ;  /* 0x0000001708003986 */ /* 0x0001e2000c101110 */
[----:B------:R-:W-:Y:S01]  /*70e0*/  PRMT R25, R14, 0x7770, RZ ;  /* 0x000077700e197816 */ /* 0x000fe200000000ff */
[----:B------:R-:W-:Y:S01]  /*70f0*/  IMAD R17, R3, 0x2, R13 ;  /* 0x0000000203117824 */ /* 0x000fe200078e020d */
[----:B------:R-:W-:Y:S02]  /*7100*/  LEA.HI.X.SX32 R11, R11, R0, 0x1, P6 ;  /* 0x000000000b0b7211 */ /* 0x000fe400030f0eff */
[----:B------:R-:W-:Y:S02]  /*7110*/  ISETP.LT.AND P3, PT, R12, UR11, !P0 ;  /* 0x0000000b0c007c0c */ /* 0x000fe4000c761270 */
[----:B------:R-:W-:Y:S01]  /*7120*/  IADD3 R12, P6, PT, R13, R2, RZ ;  /* 0x000000020d0c7210 */ /* 0x000fe20007fde0ff */
[----:B------:R1:W-:Y:S01]  /*7130*/  @P5 STG.E.U8 desc[UR16][R10.64], R25 ;  /* 0x000000190a005986 */ /* 0x0003e2000c101110 */
[----:B------:R-:W-:-:S02]  /*7140*/  LOP3.LUT R18, R68, 0x38, RZ, 0xfc, !PT ;  /* 0x0000003844127812 */ /* 0x000fc400078efcff */
[----:B------:R-:W-:Y:S02]  /*7150*/  LEA.HI.X.SX32 R13, R13, R0, 0x1, P6 ;  /* 0x000000000d0d7211 */ /* 0x000fe400030f0eff */
[----:B------:R-:W-:Y:S02]  /*7160*/  ISETP.LT.AND P5, PT, R18, UR11, !P0 ;  /* 0x0000000b12007c0c */ /* 0x000fe4000c7a1270 */
[C---:B------:R-:W-:Y:S02]  /*7170*/  IADD3 R18, P6, PT, R17.reuse, R2, RZ ;  /* 0x0000000211127210 */ /* 0x040fe40007fde0ff */
[C---:B--2---:R-:W-:Y:S02]  /*7180*/  PRMT R21, R14.reuse, 0x7771, RZ ;  /* 0x000077710e157816 */ /* 0x044fe400000000ff */
[----:B------:R-:W-:Y:S01]  /*7190*/  LEA.HI.X.SX32 R19, R17, R0, 0x1, P6 ;  /* 0x0000000011137211 */ /* 0x000fe200030f0eff */
[C---:B------:R-:W-:Y:S01]  /*71a0*/  IMAD R17, R3.reuse, 0x2, R17 ;  /* 0x0000000203117824 */ /* 0x040fe200078e0211 */
[----:B0-----:R-:W-:Y:S01]  /*71b0*/  PRMT R23, R14, 0x7772, RZ ;  /* 0x000077720e177816 */ /* 0x001fe200000000ff */
[----:B------:R0:W-:Y:S01]  /*71c0*/  @P2 STG.E.U8 desc[UR16][R12.64], R21 ;  /* 0x000000150c002986 */ /* 0x0001e2000c101110 */
[----:B------:R-:W-:Y:S01]  /*71d0*/  LOP3.LUT R9, R68, 0x3c, RZ, 0xfc, !PT ;  /* 0x0000003c44097812 */ /* 0x000fe200078efcff */
[----:B-1----:R-:W-:Y:S01]  /*71e0*/  IMAD R11, R3, 0x2, R17 ;  /* 0x00000002030b7824 */ /* 0x002fe200078e0211 */
[----:B------:R-:W-:Y:S01]  /*71f0*/  IADD3 R8, P6, PT, R17, R2, RZ ;  /* 0x0000000211087210 */ /* 0x000fe20007fde0ff */
[----:B------:R1:W-:Y:S01]  /*7200*/  @P4 STG.E.U8 desc[UR16][R18.64], R23 ;  /* 0x0000001712004986 */ /* 0x0003e2000c101110 */
[----:B------:R-:W-:-:S02]  /*7210*/  ISETP.LT.AND P4, PT, R9, UR11, !P0 ;  /* 0x0000000b09007c0c */ /* 0x000fc4000c781270 */
[----:B------:R-:W-:Y:S02]  /*7220*/  LEA.HI.X.SX32 R9, R17, R0, 0x1, P6 ;  /* 0x0000000011097211 */ /* 0x000fe400030f0eff */
[----:B------:R-:W-:Y:S02]  /*7230*/  IADD3 R10, P6, PT, R11, R2, RZ ;  /* 0x000000020b0a7210 */ /* 0x000fe40007fde0ff */
[----:B------:R-:W-:Y:S01]  /*7240*/  LOP3.LUT R20, R68, 0x3a, RZ, 0xfc, !PT ;  /* 0x0000003a44147812 */ /* 0x000fe200078efcff */
[----:B0-----:R-:W-:Y:S01]  /*7250*/  IMAD R13, R3, 0x2, R11 ;  /* 0x00000002030d7824 */ /* 0x001fe200078e020b */
[----:B------:R-:W-:Y:S02]  /*7260*/  LEA.HI.X.SX32 R11, R11, R0, 0x1, P6 ;  /* 0x000000000b0b7211 */ /* 0x000fe400030f0eff */
[----:B------:R-:W-:Y:S01]  /*7270*/  ISETP.LT.AND P2, PT, R20, UR11, !P0 ;  /* 0x0000000b14007c0c */ /* 0x000fe2000c741270 */
[----:B------:R-:W-:Y:S01]  /*7280*/  IMAD R17, R3, 0x2, R13 ;  /* 0x0000000203117824 */ /* 0x000fe200078e020d */
[----:B------:R-:W-:-:S02]  /*7290*/  IADD3 R12, P6, PT, R13, R2, RZ ;  /* 0x000000020d0c7210 */ /* 0x000fc40007fde0ff */
[----:B------:R-:W-:Y:S02]  /*72a0*/  PRMT R21, R14, 0x7773, RZ ;  /* 0x000077730e157816 */ /* 0x000fe400000000ff */
[----:B------:R-:W-:Y:S02]  /*72b0*/  LEA.HI.X.SX32 R13, R13, R0, 0x1, P6 ;  /* 0x000000000d0d7211 */ /* 0x000fe400030f0eff */
[----:B-1----:R-:W-:Y:S01]  /*72c0*/  IADD3 R18, P6, PT, R17, R2, RZ ;  /* 0x0000000211127210 */ /* 0x002fe20007fde0ff */
[----:B------:R0:W-:Y:S01]  /*72d0*/  @P3 STG.E.U8 desc[UR16][R8.64], R21 ;  /* 0x0000001508003986 */ /* 0x0001e2000c101110 */
[----:B------:R-:W-:Y:S02]  /*72e0*/  LOP3.LUT R20, R68, 0x3e, RZ, 0xfc, !PT ;  /* 0x0000003e44147812 */ /* 0x000fe400078efcff */
[----:B------:R-:W-:Y:S02]  /*72f0*/  PRMT R25, R15, 0x7770, RZ ;  /* 0x000077700f197816 */ /* 0x000fe400000000ff */
[----:B------:R-:W-:Y:S01]  /*7300*/  LEA.HI.X.SX32 R19, R17, R0, 0x1, P6 ;  /* 0x0000000011137211 */ /* 0x000fe200030f0eff */
[----:B------:R-:W-:Y:S01]  /*7310*/  IMAD R17, R3, 0x2, R17 ;  /* 0x0000000203117824 */ /* 0x000fe200078e0211 */
[----:B------:R-:W-:Y:S01]  /*7320*/  ISETP.LT.AND P3, PT, R20, UR11, !P0 ;  /* 0x0000000b14007c0c */ /* 0x000fe2000c761270 */
[----:B------:R1:W-:Y:S01]  /*7330*/  @P5 STG.E.U8 desc[UR16][R10.64], R25 ;  /* 0x000000190a005986 */ /* 0x0003e2000c101110 */
[----:B------:R-:W-:-:S02]  /*7340*/  PRMT R23, R15, 0x7771, RZ ;  /* 0x000077710f177816 */ /* 0x000fc400000000ff */
[C---:B------:R-:W-:Y:S02]  /*7350*/  LOP3.LUT R14, R68.reuse, 0x40, RZ, 0xfc, !PT ;  /* 0x00000040440e7812 */ /* 0x040fe400078efcff */
[----:B0-----:R-:W-:Y:S01]  /*7360*/  PRMT R21, R15, 0x7772, RZ ;  /* 0x000077720f157816 */ /* 0x001fe200000000ff */
[----:B------:R0:W-:Y:S01]  /*7370*/  @P2 STG.E.U8 desc[UR16][R12.64], R23 ;  /* 0x000000170c002986 */ /* 0x0001e2000c101110 */
[----:B------:R-:W-:Y:S02]  /*7380*/  LOP3.LUT R9, R68, 0x44, RZ, 0xfc, !PT ;  /* 0x0000004444097812 */ /* 0x000fe400078efcff */
[----:B------:R-:W-:Y:S01]  /*7390*/  IADD3 R8, P6, PT, R17, R2, RZ ;  /* 0x0000000211087210 */ /* 0x000fe20007fde0ff */
[----:B------:R2:W-:Y:S01]  /*73a0*/  @P4 STG.E.U8 desc[UR16][R18.64], R21 ;  /* 0x0000001512004986 */ /* 0x0005e2000c101110 */
[----:B------:R-:W-:Y:S01]  /*73b0*/  ISETP.LT.AND P5, PT, R14, UR11, !P0 ;  /* 0x0000000b0e007c0c */ /* 0x000fe2000c7a1270 */
[----:B-1----:R-:W-:Y:S01]  /*73c0*/  IMAD R11, R3, 0x2, R17 ;  /* 0x00000002030b7824 */ /* 0x002fe200078e0211 */
[----:B------:R-:W-:-:S02]  /*73d0*/  ISETP.LT.AND P4, PT, R9, UR11, !P0 ;  /* 0x0000000b09007c0c */ /* 0x000fc4000c781270 */
[----:B------:R-:W-:Y:S02]  /*73e0*/  PRMT R25, R15, 0x7773, RZ ;  /* 0x000077730f197816 */ /* 0x000fe400000000ff */
[----:B------:R-:W-:Y:S01]  /*73f0*/  LEA.HI.X.SX32 R9, R17, R0, 0x1, P6 ;  /* 0x0000000011097211 */ /* 0x000fe200030f0eff */
[----:B0-----:R-:W-:Y:S01]  /*7400*/  IMAD R13, R3, 0x2, R11 ;  /* 0x00000002030d7824 */ /* 0x001fe200078e020b */
[----:B------:R-:W-:Y:S02]  /*7410*/  IADD3 R10, P6, PT, R11, R2, RZ ;  /* 0x000000020b0a7210 */ /* 0x000fe40007fde0ff */
[C---:B------:R-:W-:Y:S01]  /*7420*/  LOP3.LUT R14, R68.reuse, 0x42, RZ, 0xfc, !PT ;  /* 0x00000042440e7812 */ /* 0x040fe200078efcff */
[----:B------:R0:W-:Y:S01]  /*7430*/  @P3 STG.E.U8 desc[UR16][R8.64], R25 ;  /* 0x0000001908003986 */ /* 0x0001e2000c101110 */
[----:B------:R-:W-:Y:S01]  /*7440*/  LOP3.LUT R12, R68, 0x46, RZ, 0xfc, !PT ;  /* 0x00000046440c7812 */ /* 0x000fe200078efcff */
[----:B------:R-:W-:Y:S01]  /*7450*/  IMAD R17, R3, 0x2, R13 ;  /* 0x0000000203117824 */ /* 0x000fe200078e020d */
[----:B------:R-:W-:-:S02]  /*7460*/  PRMT R23, R4, 0x7770, RZ ;  /* 0x0000777004177816 */ /* 0x000fc400000000ff */
[----:B------:R-:W-:Y:S02]  /*7470*/  LEA.HI.X.SX32 R11, R11, R0, 0x1, P6 ;  /* 0x000000000b0b7211 */ /* 0x000fe400030f0eff */
[----:B------:R-:W-:Y:S02]  /*7480*/  ISETP.LT.AND P2, PT, R14, UR11, !P0 ;  /* 0x0000000b0e007c0c */ /* 0x000fe4000c741270 */
[----:B------:R-:W-:Y:S01]  /*7490*/  ISETP.LT.AND P3, PT, R12, UR11, !P0 ;  /* 0x0000000b0c007c0c */ /* 0x000fe2000c761270 */
[----:B------:R1:W-:Y:S01]  /*74a0*/  @P5 STG.E.U8 desc[UR16][R10.64], R23 ;  /* 0x000000170a005986 */ /* 0x0003e2000c101110 */
[C---:B------:R-:W-:Y:S02]  /*74b0*/  IADD3 R12, P6, PT, R13.reuse, R2, RZ ;  /* 0x000000020d0c7210 */ /* 0x040fe40007fde0ff */
[----:B------:R-:W-:Y:S02]  /*74c0*/  LOP3.LUT R14, R68, 0x48, RZ, 0xfc, !PT ;  /* 0x00000048440e7812 */ /* 0x000fe400078efcff */
[----:B------:R-:W-:-:S02]  /*74d0*/  LEA.HI.X.SX32 R13, R13, R0, 0x1, P6 ;  /* 0x000000000d0d7211 */ /* 0x000fc400030f0eff */
[----:B------:R-:W-:Y:S02]  /*74e0*/  ISETP.LT.AND P5, PT, R14, UR11, !P0 ;  /* 0x0000000b0e007c0c */ /* 0x000fe4000c7a1270 */
[C---:B------:R-:W-:Y:S02]  /*74f0*/  IADD3 R14, P6, PT, R17.reuse, R2, RZ ;  /* 0x00000002110e7210 */ /* 0x040fe40007fde0ff */
[C---:B--2---:R-:W-:Y:S02]  /*7500*/  PRMT R21, R4.reuse, 0x7771, RZ ;  /* 0x0000777104157816 */ /* 0x044fe400000000ff */
[----:B------:R-:W-:Y:S01]  /*7510*/  LEA.HI.X.SX32 R15, R17, R0, 0x1, P6 ;  /* 0x00000000110f7211 */ /* 0x000fe200030f0eff */
[C---:B------:R-:W-:Y:S01]  /*7520*/  IMAD R17, R3.reuse, 0x2, R17 ;  /* 0x0000000203117824 */ /* 0x040fe200078e0211 */
[----:B------:R-:W-:Y:S01]  /*7530*/  PRMT R19, R4, 0x7772, RZ ;  /* 0x0000777204137816 */ /* 0x000fe200000000ff */
[----:B------:R2:W-:Y:S01]  /*7540*/  @P2 STG.E.U8 desc[UR16][R12.64], R21 ;  /* 0x000000150c002986 */ /* 0x0005e2000c101110 */
[----:B0-----:R-:W-:Y:S01]  /*7550*/  LOP3.LUT R9, R68, 0x4c, RZ, 0xfc, !PT ;  /* 0x0000004c44097812 */ /* 0x001fe200078efcff */
[----:B-1----:R-:W-:Y:S01]  /*7560*/  IMAD R11, R3, 0x2, R17 ;  /* 0x00000002030b7824 */ /* 0x002fe200078e0211 */
[----:B------:R-:W-:Y:S01]  /*7570*/  IADD3 R8, P6, PT, R17, R2, RZ ;  /* 0x0000000211087210 */ /* 0x000fe20007fde0ff */
[----:B------:R0:W-:Y:S01]  /*7580*/  @P4 STG.E.U8 desc[UR16][R14.64], R19 ;  /* 0x000000130e004986 */ /* 0x0001e2000c101110 */
[----:B------:R-:W-:-:S02]  /*7590*/  ISETP.LT.AND P4, PT, R9, UR11, !P0 ;  /* 0x0000000b09007c0c */ /* 0x000fc4000c781270 */
[----:B------:R-:W-:Y:S02]  /*75a0*/  LEA.HI.X.SX32 R9, R17, R0, 0x1, P6 ;  /* 0x0000000011097211 */ /* 0x000fe400030f0eff */
[----:B------:R-:W-:Y:S02]  /*75b0*/  IADD3 R10, P6, PT, R11, R2, RZ ;  /* 0x000000020b0a7210 */ /* 0x000fe40007fde0ff */
[----:B------:R-:W-:Y:S01]  /*75c0*/  LOP3.LUT R18, R68, 0x4a, RZ, 0xfc, !PT ;  /* 0x0000004a44127812 */ /* 0x000fe200078efcff */
[----:B--2---:R-:W-:Y:S01]  /*75d0*/  IMAD R13, R3, 0x2, R11 ;  /* 0x00000002030d7824 */ /* 0x004fe200078e020b */
[----:B------:R-:W-:Y:S02]  /*75e0*/  LEA.HI.X.SX32 R11, R11, R0, 0x1, P6 ;  /* 0x000000000b0b7211 */ /* 0x000fe400030f0eff */
[----:B------:R-:W-:Y:S01]  /*75f0*/  ISETP.LT.AND P2, PT, R18, UR11, !P0 ;  /* 0x0000000b12007c0c */ /* 0x000fe2000c741270 */
[----:B------:R-:W-:Y:S01]  /*7600*/  IMAD R17, R3, 0x2, R13 ;  /* 0x0000000203117824 */ /* 0x000fe200078e020d */
[----:B------:R-:W-:-:S02]  /*7610*/  IADD3 R12, P6, PT, R13, R2, RZ ;  /* 0x000000020d0c7210 */ /* 0x000fc40007fde0ff */
[----:B------:R-:W-:Y:S02]  /*7620*/  PRMT R23, R4, 0x7773, RZ ;  /* 0x0000777304177816 */ /* 0x000fe400000000ff */
[----:B------:R-:W-:Y:S02]  /*7630*/  PRMT R21, R5, 0x7770, RZ ;  /* 0x0000777005157816 */ /* 0x000fe400000000ff */
[----:B------:R-:W-:Y:S01]  /*7640*/  LEA.HI.X.SX32 R13, R13, R0, 0x1, P6 ;  /* 0x000000000d0d7211 */ /* 0x000fe200030f0eff */
[----:B------:R1:W-:Y:S01]  /*7650*/  @P3 STG.E.U8 desc[UR16][R8.64], R23 ;  /* 0x0000001708003986 */ /* 0x0003e2000c101110 */
[----:B------:R-:W-:Y:S02]  /*7660*/  LOP3.LUT R4, R68, 0x50, RZ, 0xfc, !PT ;  /* 0x0000005044047812 */ /* 0x000fe400078efcff */
[----:B0-----:R-:W-:Y:S01]  /*7670*/  IADD3 R14, P6, PT, R17, R2, RZ ;  /* 0x00000002110e7210 */ /* 0x001fe20007fde0ff */
[----:B------:R0:W-:Y:S01]  /*7680*/  @P5 STG.E.U8 desc[UR16][R10.64], R21 ;  /* 0x000000150a005986 */ /* 0x0001e2000c101110 */
[----:B------:R-:W-:-:S02]  /*7690*/  PRMT R19, R5, 0x7771, RZ ;  /* 0x0000777105137816 */ /* 0x000fc400000000ff */
[----:B------:R-:W-:Y:S02]  /*76a0*/  ISETP.LT.AND P5, PT, R4, UR11, !P0 ;  /* 0x0000000b04007c0c */ /* 0x000fe4000c7a1270 */
[----:B------:R-:W-:Y:S01]  /*76b0*/  LEA.HI.X.SX32 R15, R17, R0, 0x1, P6 ;  /* 0x00000000110f7211 */ /* 0x000fe200030f0eff */
[----:B------:R-:W-:Y:S01]  /*76c0*/  IMAD R17, R3, 0x2, R17 ;  /* 0x0000000203117824 */ /* 0x000fe200078e0211 */
[----:B------:R-:W-:Y:S01]  /*76d0*/  LOP3.LUT R4, R68, 0x52, RZ, 0xfc, !PT ;  /* 0x0000005244047812 */ /* 0x000fe200078efcff */
[----:B------:R2:W-:Y:S01]  /*76e0*/  @P2 STG.E.U8 desc[UR16][R12.64], R19 ;  /* 0x000000130c002986 */ /* 0x0005e2000c101110 */
[----:B-1----:R-:W-:Y:S02]  /*76f0*/  PRMT R23, R5, 0x7772, RZ ;  /* 0x0000777205177816 */ /* 0x002fe400000000ff */
[----:B------:R-:W-:Y:S01]  /*7700*/  ISETP.LT.AND P2, PT, R4, UR11, !P0 ;  /* 0x0000000b04007c0c */ /* 0x000fe2000c741270 */
[----:B0-----:R-:W-:Y:S01]  /*7710*/  IMAD R11, R3, 0x2, R17 ;  /* 0x00000002030b7824 */ /* 0x001fe200078e0211 */
[C---:B------:R-:W-:Y:S01]  /*7720*/  LOP3.LUT R18, R68.reuse, 0x4e, RZ, 0xfc, !PT ;  /* 0x0000004e44127812 */ /* 0x040fe200078efcff */
[----:B------:R0:W-:Y:S01]  /*7730*/  @P4 STG.E.U8 desc[UR16][R14.64], R23 ;  /* 0x000000170e004986 */ /* 0x0001e2000c101110 */
[----:B------:R-:W-:-:S02]  /*7740*/  LOP3.LUT R4, R68, 0x54, RZ, 0xfc, !PT ;  /* 0x0000005444047812 */ /* 0x000fc400078efcff */
[C---:B------:R-:W-:Y:S02]  /*7750*/  IADD3 R8, P6, PT, R17.reuse, R2, RZ ;  /* 0x0000000211087210 */ /* 0x040fe40007fde0ff */
[----:B------:R-:W-:Y:S02]  /*7760*/  ISETP.LT.AND P3, PT, R18, UR11, !P0 ;  /* 0x0000000b12007c0c */ /* 0x000fe4000c761270 */
[----:B------:R-:W-:Y:S02]  /*7770*/  ISETP.LT.AND P4, PT, R4, UR11, !P0 ;  /* 0x0000000b04007c0c */ /* 0x000fe4000c781270 */
[----:B------:R-:W-:Y:S01]  /*7780*/  LEA.HI.X.SX32 R9, R17, R0, 0x1, P6 ;  /* 0x0000000011097211 */ /* 0x000fe200030f0eff */
[----:B------:R-:W-:Y:S01]  /*7790*/  IMAD R17, R3, 0x2, R11 ;  /* 0x0000000203117824 */ /* 0x000fe200078e020b */
[----:B------:R-:W-:Y:S02]  /*77a0*/  IADD3 R4, P6, PT, R11, R2, RZ ;  /* 0x000000020b047210 */ /* 0x000fe40007fde0ff */
[----:B--2---:R-:W-:-:S02]  /*77b0*/  PRMT R19, R5, 0x7773, RZ ;  /* 0x0000777305137816 */ /* 0x004fc400000000ff */
[----:B------:R-:W-:Y:S02]  /*77c0*/  LEA.HI.X.SX32 R5, R11, R0, 0x1, P6 ;  /* 0x000000000b057211 */ /* 0x000fe400030f0eff */
[C---:B------:R-:W-:Y:S01]  /*77d0*/  IADD3 R12, P6, PT, R17.reuse, R2, RZ ;  /* 0x00000002110c7210 */ /* 0x040fe20007fde0ff */
[----:B------:R1:W-:Y:S01]  /*77e0*/  @P3 STG.E.U8 desc[UR16][R8.64], R19 ;  /* 0x0000001308003986 */ /* 0x0003e2000c101110 */
[----:B------:R-:W-:Y:S02]  /*77f0*/  PRMT R21, R6, 0x7770, RZ ;  /* 0x0000777006157816 */ /* 0x000fe400000000ff */
[----:B------:R-:W-:Y:S02]  /*7800*/  LOP3.LUT R10, R68, 0x56, RZ, 0xfc, !PT ;  /* 0x00000056440a7812 */ /* 0x000fe400078efcff */
[----:B------:R-:W-:Y:S01]  /*7810*/  LEA.HI.X.SX32 R13, R17, R0, 0x1, P6 ;  /* 0x00000000110d7211 */ /* 0x000fe200030f0eff */
[----:B------:R-:W-:Y:S01]  /*7820*/  IMAD R17, R3, 0x2, R17 ;  /* 0x0000000203117824 */ /* 0x000fe200078e0211 */
[----:B0-----:R-:W-:Y:S01]  /*7830*/  PRMT R23, R6, 0x7771, RZ ;  /* 0x0000777106177816 */ /* 0x001fe200000000ff */
[----:B------:R0:W-:Y:S01]  /*7840*/  @P5 STG.E.U8 desc[UR16][R4.64], R21 ;  /* 0x0000001504005986 */ /* 0x0001e2000c101110 */
[----:B------:R-:W-:-:S02]  /*7850*/  ISETP.LT.AND P3, PT, R10, UR11, !P0 ;  /* 0x0000000b0a007c0c */ /* 0x000fc4000c761270 */
[C---:B------:R-:W-:Y:S01]  /*7860*/  LOP3.LUT R11, R68.reuse, 0x58, RZ, 0xfc, !PT ;  /* 0x00000058440b7812 */ /* 0x040fe200078efcff */
[----:B------:R2:W-:Y:S01]  /*7870*/  @P2 STG.E.U8 desc[UR16][R12.64], R23 ;  /* 0x000000170c002986 */ /* 0x0005e2000c101110 */
[----:B------:R-:W-:Y:S01]  /*7880*/  LOP3.LUT R10, R68, 0x5a, RZ, 0xfc, !PT ;  /* 0x0000005a440a7812 */ /* 0x000fe200078efcff */
[----:B-1----:R-:W-:Y:S01]  /*7890*/  IMAD R19, R3, 0x2, R17 ;  /* 0x0000000203137824 */ /* 0x002fe200078e0211 */
[----:B------:R-:W-:Y:S02]  /*78a0*/  IADD3 R14, P2, PT, R17, R2, RZ ;  /* 0x00000002110e7210 */ /* 0x000fe40007f5e0ff */
[----:B------:R-:W-:Y:S02]  /*78b0*/  ISETP.LT.AND P5, PT, R11, UR11, !P0 ;  /* 0x0000000b0b007c0c */ /* 0x000fe4000c7a1270 */
[----:B------:R-:W-:Y:S02]  /*78c0*/  ISETP.LT.AND P6, PT, R10, UR11, !P0 ;  /* 0x0000000b0a007c0c */ /* 0x000fe4000c7c1270 */
[----:B------:R-:W-:Y:S01]  /*78d0*/  LEA.HI.X.SX32 R15, R17, R0, 0x1, P2 ;  /* 0x00000000110f7211 */ /* 0x000fe200010f0eff */
[----:B------:R1:W3:Y:S01]  /*78e0*/  LDS.128 R8, [R16+0x800] ;  /* 0x0008000010087984 */ /* 0x0002e20000000c00 */
[----:B------:R-:W-:Y:S01]  /*78f0*/  PRMT R25, R6, 0x7772, RZ ;  /* 0x0000777206197816 */ /* 0x000fe200000000ff */
[----:B------:R-:W-:Y:S01]  /*7900*/  IMAD R17, R3, 0x2, R19 ;  /* 0x0000000203117824 */ /* 0x000fe200078e0213 */
[----:B0-----:R-:W-:-:S02]  /*7910*/  IADD3 R4, P2, PT, R19, R2, RZ ;  /* 0x0000000213047210 */ /* 0x001fc40007f5e0ff */
[----:B------:R-:W-:Y:S01]  /*7920*/  LOP3.LUT R18, R68, 0x5c, RZ, 0xfc, !PT ;  /* 0x0000005c44127812 */ /* 0x000fe200078efcff */
[----:B------:R0:W-:Y:S01]  /*7930*/  @P4 STG.E.U8 desc[UR16][R14.64], R25 ;  /* 0x000000190e004986 */ /* 0x0001e2000c101110 */
[----:B------:R-:W-:Y:S01]  /*7940*/  LEA.HI.X.SX32 R5, R19, R0, 0x1, P2 ;  /* 0x0000000013057211 */ /* 0x000fe200010f0eff */
[----:B------:R-:W-:Y:S01]  /*7950*/  IMAD R19, R3, 0x2, R17 ;  /* 0x0000000203137824 */ /* 0x000fe200078e0211 */
[C---:B--2---:R-:W-:Y:S02]  /*7960*/  IADD3 R12, P4, PT, R17.reuse, R2, RZ ;  /* 0x00000002110c7210 */ /* 0x044fe40007f9e0ff */
[----:B------:R-:W-:Y:S02]  /*7970*/  PRMT R21, R6, 0x7773, RZ ;  /* 0x0000777306157816 */ /* 0x000fe400000000ff */
[----:B------:R-:W-:Y:S02]  /*7980*/  LEA.HI.X.SX32 R13, R17, R0, 0x1, P4 ;  /* 0x00000000110d7211 */ /* 0x000fe400020f0eff */
[----:B-1----:R-:W-:Y:S01]  /*7990*/  IADD3 R16, P4, PT, R19, R2, RZ ;  /* 0x0000000213107210 */ /* 0x002fe20007f9e0ff */
[----:B------:R1:W-:Y:S01]  /*79a0*/  @P3 STG.E.U8 desc[UR16][R4.64], R21 ;  /* 0x0000001504003986 */ /* 0x0003e2000c101110 */
[----:B------:R-:W-:-:S02]  /*79b0*/  PRMT R23, R7, 0x7770, RZ ;  /* 0x0000777007177816 */ /* 0x000fc400000000ff */
[----:B------:R-:W-:Y:S01]  /*79c0*/  LEA.HI.X.SX32 R17, R19, R0, 0x1, P4 ;  /* 0x0000000013117211 */ /* 0x000fe200020f0eff */
[----:B------:R-:W-:Y:S01]  /*79d0*/  IMAD R19, R3, 0x2, R19 ;  /* 0x0000000203137824 */ /* 0x000fe200078e0213 */
[----:B0-----:R-:W-:Y:S01]  /*79e0*/  PRMT R25, R7, 0x7771, RZ ;  /* 0x0000777107197816 */ /* 0x001fe200000000ff */
[----:B------:R0:W-:Y:S01]  /*79f0*/  @P5 STG.E.U8 desc[UR16][R12.64], R23 ;  /* 0x000000170c005986 */ /* 0x0001e2000c101110 */
[----:B------:R-:W-:Y:S01]  /*7a00*/  ISETP.LT.AND P2, PT, R18, UR11, !P0 ;  /* 0x0000000b12007c0c */ /* 0x000fe2000c741270 */
[----:B------:R-:W-:Y:S01]  /*7a10*/  IMAD R15, R3, 0x2, R19 ;  /* 0x00000002030f7824 */ /* 0x000fe200078e0213 */
[C---:B------:R-:W-:Y:S01]  /*7a20*/  LOP3.LUT R6, R68.reuse, 0x5e, RZ, 0xfc, !PT ;  /* 0x0000005e44067812 */ /* 0x040fe200078efcff */
[----:B------:R3:W-:Y:S01]  /*7a30*/  @P6 STG.E.U8 desc[UR16][R16.64], R25 ;  /* 0x0000001910006986 */ /* 0x0007e2000c101110 */
[C---:B------:R-:W-:Y:S02]  /*7a40*/  LOP3.LUT R14, R68.reuse, 0x66, RZ, 0xfc, !PT ;  /* 0x00000066440e7812 */ /* 0x040fe400078efcff */
[----:B-1----:R-:W-:-:S02]  /*7a50*/  LOP3.LUT R5, R68, 0x62, RZ, 0xfc, !PT ;  /* 0x0000006244057812 */ /* 0x002fc400078efcff */
[----:B------:R-:W-:Y:S02]  /*7a60*/  ISETP.LT.AND P3, PT, R6, UR11, !P0 ;  /* 0x0000000b06007c0c */ /* 0x000fe4000c761270 */
[----:B------:R-:W-:Y:S02]  /*7a70*/  IADD3 R4, P6, PT, R19, R2, RZ ;  /* 0x0000000213047210 */ /* 0x000fe40007fde0ff */
[----:B------:R-:W-:Y:S02]  /*7a80*/  LOP3.LUT R6, R68, 0x60, RZ, 0xfc, !PT ;  /* 0x0000006044067812 */ /* 0x000fe400078efcff */
[----:B------:R-:W-:Y:S02]  /*7a90*/  ISETP.LT.AND P5, PT, R5, UR11, !P0 ;  /* 0x0000000b05007c0c */ /* 0x000fe4000c7a1270 */
[----:B------:R-:W-:Y:S01]  /*7aa0*/  LEA.HI.X.SX32 R5, R19, R0, 0x1, P6 ;  /* 0x0000000013057211 */ /* 0x000fe200030f0eff */
[----:B------:R-:W-:Y:S01]  /*7ab0*/  IMAD R19, R3, 0x2, R15 ;  /* 0x0000000203137824 */ /* 0x000fe200078e020f */
[----:B0-----:R-:W-:-:S02]  /*7ac0*/  PRMT R23, R7, 0x7772, RZ ;  /* 0x0000777207177816 */ /* 0x001fc400000000ff */
[----:B------:R-:W-:Y:S02]  /*7ad0*/  ISETP.LT.AND P4, PT, R6, UR11, !P0 ;  /* 0x0000000b06007c0c */ /* 0x000fe4000c781270 */
[----:B------:R-:W-:Y:S01]  /*7ae0*/  IADD3 R6, P6, PT, R15, R2, RZ ;  /* 0x000000020f067210 */ /* 0x000fe20007fde0ff */
[----:B------:R0:W-:Y:S01]  /*7af0*/  @P2 STG.E.U8 desc[UR16][R4.64], R23 ;  /* 0x0000001704002986 */ /* 0x0001e2000c101110 */
[----:B------:R-:W-:Y:S02]  /*7b00*/  LOP3.LUT R12, R68, 0x64, RZ, 0xfc, !PT ;  /* 0x00000064440c7812 */ /* 0x000fe400078efcff */
[----:B------:R-:W-:Y:S02]  /*7b10*/  PRMT R21, R7, 0x7773, RZ ;  /* 0x0000777307157816 */ /* 0x000fe400000000ff */
[----:B------:R-:W-:Y:S02]  /*7b20*/  LEA.HI.X.SX32 R7, R15, R0, 0x1, P6 ;  /* 0x000000000f077211 */ /* 0x000fe400030f0eff */
[----:B------:R-:W-:-:S02]  /*7b30*/  ISETP.LT.AND P2, PT, R12, UR11, !P0 ;  /* 0x0000000b0c007c0c */ /* 0x000fc4000c741270 */
[C---:B------:R-:W-:Y:S01]  /*7b40*/  IADD3 R12, P6, PT, R19.reuse, R2, RZ ;  /* 0x00000002130c7210 */ /* 0x040fe20007fde0ff */
[----:B------:R1:W-:Y:S01]  /*7b50*/  @P3 STG.E.U8 desc[UR16][R6.64], R21 ;  /* 0x0000001506003986 */ /* 0x0003e2000c101110 */
[----:B---3--:R-:W-:Y:S02]  /*7b60*/  PRMT R25, R8, 0x7770, RZ ;  /* 0x0000777008197816 */ /* 0x008fe400000000ff */
[----:B------:R-:W-:Y:S01]  /*7b70*/  LEA.HI.X.SX32 R13, R19, R0, 0x1, P6 ;  /* 0x00000000130d7211 */ /* 0x000fe200030f0eff */
[C---:B------:R-:W-:Y:S01]  /*7b80*/  IMAD R19, R3.reuse, 0x2, R19 ;  /* 0x0000000203137824 */ /* 0x040fe200078e0213 */
[----:B------:R-:W-:Y:S02]  /*7b90*/  ISETP.LT.AND P3, PT, R14, UR11, !P0 ;  /* 0x0000000b0e007c0c */ /* 0x000fe4000c761270 */
[----:B------:R-:W-:Y:S01]  /*7ba0*/  LOP3.LUT R14, R68, 0x68, RZ, 0xfc, !PT ;  /* 0x00000068440e7812 */ /* 0x000fe200078efcff */
[----:B------:R-:W-:Y:S01]  /*7bb0*/  IMAD R15, R3, 0x2, R19 ;  /* 0x00000002030f7824 */ /* 0x000fe200078e0213 */
[----:B0-----:R-:W-:Y:S01]  /*7bc0*/  IADD3 R4, P6, PT, R19, R2, RZ ;  /* 0x0000000213047210 */ /* 0x001fe20007fde0ff */
[----:B------:R0:W-:Y:S01]  /*7bd0*/  @P4 STG.E.U8 desc[UR16][R12.64], R25 ;  /* 0x000000190c004986 */ /* 0x0001e2000c101110 */
[----:B------:R-:W-:Y:S01]  /*7be0*/  PRMT R23, R8, 0x7771, RZ ;  /* 0x0000777108177816 */ /* 0x000fe200000000ff */
[----:B------:R-:W-:Y:S01]  /*7bf0*/  IMAD R17, R3, 0x2, R15 ;  /* 0x0000000203117824 */ /* 0x000fe200078e020f */
[----:B------:R-:W-:-:S02]  /*7c00*/  LEA.HI.X.SX32 R5, R19, R0, 0x1, P6 ;  /* 0x0000000013057211 */ /* 0x000fc400030f0eff */
[----:B------:R-:W-:Y:S01]  /*7c10*/  ISETP.LT.AND P4, PT, R14, UR11, !P0 ;  /* 0x0000000b0e007c0c */ /* 0x000fe2000c781270 */
[----:B------:R-:W-:Y:S01]  /*7c20*/  IMAD R19, R3, 0x2, R17 ;  /* 0x0000000203137824 */ /* 0x000fe200078e0211 */
[C---:B-1----:R-:W-:Y:S01]  /*7c30*/  IADD3 R6, P6, PT, R15.reuse, R2, RZ ;  /* 0x000000020f067210 */ /* 0x042fe20007fde0ff */
[----:B------:R1:W-:Y:S01]  /*7c40*/  @P5 STG.E.U8 desc[UR16][R4.64], R23 ;  /* 0x0000001704005986 */ /* 0x0003e2000c101110 */
[----:B------:R-:W-:Y:S02]  /*7c50*/  LOP3.LUT R14, R68, 0x6a, RZ, 0xfc, !PT ;  /* 0x0000006a440e7812 */ /* 0x000fe400078efcff */
[----:B------:R-:W-:Y:S02]  /*7c60*/  PRMT R21, R8, 0x7772, RZ ;  /* 0x0000777208157816 */ /* 0x000fe400000000ff */
[----:B------:R-:W-:Y:S02]  /*7c70*/  LEA.HI.X.SX32 R7, R15, R0, 0x1, P6 ;  /* 0x000000000f077211 */ /* 0x000fe400030f0eff */
[----:B------:R-:W-:-:S02]  /*7c80*/  ISETP.LT.AND P5, PT, R14, UR11, !P0 ;  /* 0x0000000b0e007c0c */ /* 0x000fc4000c7a1270 */
[C---:B0-----:R-:W-:Y:S01]  /*7c90*/  IADD3 R12, P6, PT, R17.reuse, R2, RZ ;  /* 0x00000002110c7210 */ /* 0x041fe20007fde0ff */
[----:B------:R0:W-:Y:S01]  /*7ca0*/  @P2 STG.E.U8 desc[UR16][R6.64], R21 ;  /* 0x0000001506002986 */ /* 0x0001e2000c101110 */
[----:B------:R-:W-:Y:S02]  /*7cb0*/  LOP3.LUT R14, R68, 0x6c, RZ, 0xfc, !PT ;  /* 0x0000006c440e7812 */ /* 0x000fe400078efcff */
[----:B------:R-:W-:Y:S02]  /*7cc0*/  LEA.HI.X.SX32 R13, R17, R0, 0x1, P6 ;  /* 0x00000000110d7211 */ /* 0x000fe400030f0eff */
[----:B------:R-:W-:Y:S02]  /*7cd0*/  ISETP.LT.AND P2, PT, R14, UR11, !P0 ;  /* 0x0000000b0e007c0c */ /* 0x000fe4000c741270 */
[----:B------:R-:W-:Y:S02]  /*7ce0*/  IADD3 R14, P6, PT, R19, R2, RZ ;  /* 0x00000002130e7210 */ /* 0x000fe40007fde0ff */
[----:B------:R-:W-:-:S02]  /*7cf0*/  PRMT R17, R8, 0x7773, RZ ;  /* 0x0000777308117816 */ /* 0x000fc400000000ff */
[----:B------:R-:W-:Y:S01]  /*7d00*/  LEA.HI.X.SX32 R15, R19, R0, 0x1, P6 ;  /* 0x00000000130f7211 */ /* 0x000fe200030f0eff */
[----:B------:R-:W-:Y:S01]  /*7d10*/  IMAD R19, R3, 0x2, R19 ;  /* 0x0000000203137824 */ /* 0x000fe200078e0213 */
[----:B-1----:R-:W-:Y:S01]  /*7d20*/  PRMT R23, R9, 0x7770, RZ ;  /* 0x0000777009177816 */ /* 0x002fe200000000ff */
[----:B------:R1:W-:Y:S01]  /*7d30*/  @P3 STG.E.U8 desc[UR16][R12.64], R17 ;  /* 0x000000110c003986 */ /* 0x0003e2000c101110 */
[C---:B------:R-:W-:Y:S01]  /*7d40*/  LOP3.LUT R5, R68.reuse, 0x70, RZ, 0xfc, !PT ;  /* 0x0000007044057812 */ /* 0x040fe200078efcff */
[----:B0-----:R-:W-:Y:S01]  /*7d50*/  IMAD R7, R3, 0x2, R19 ;  /* 0x0000000203077824 */ /* 0x001fe200078e0213 */
[----:B------:R-:W-:Y:S01]  /*7d60*/  IADD3 R4, P6, PT, R19, R2, RZ ;  /* 0x0000000213047210 */ /* 0x000fe20007fde0ff */
[----:B------:R0:W-:Y:S01]  /*7d70*/  @P4 STG.E.U8 desc[UR16][R14.64], R23 ;  /* 0x000000170e004986 */ /* 0x0001e2000c101110 */
[----:B------:R-:W-:Y:S02]  /*7d80*/  LOP3.LUT R8, R68, 0x6e, RZ, 0xfc, !PT ;  /* 0x0000006e44087812 */ /* 0x000fe400078efcff */
[----:B------:R-:W-:-:S02]  /*7d90*/  ISETP.LT.AND P4, PT, R5, UR11, !P0 ;  /* 0x0000000b05007c0c */ /* 0x000fc4000c781270 */
[----:B------:R-:W-:Y:S02]  /*7da0*/  LEA.HI.X.SX32 R5, R19, R0, 0x1, P6 ;  /* 0x0000000013057211 */ /* 0x000fe400030f0eff */
[----:B------:R-:W-:Y:S01]  /*7db0*/  ISETP.LT.AND P3, PT, R8, UR11, !P0 ;  /* 0x0000000b08007c0c */ /* 0x000fe2000c761270 */
[----:B-1----:R-:W-:Y:S01]  /*7dc0*/  IMAD R13, R3, 0x2, R7 ;  /* 0x00000002030d7824 */ /* 0x002fe200078e0207 */
[----:B------:R-:W-:Y:S02]  /*7dd0*/  PRMT R17, R9, 0x7771, RZ ;  /* 0x0000777109117816 */ /* 0x000fe400000000ff */
[----:B------:R-:W-:Y:S01]  /*7de0*/  IADD3 R6, P6, PT, R7, R2, RZ ;  /* 0x0000000207067210 */ /* 0x000fe20007fde0ff */
[----:B0-----:R-:W-:Y:S01]  /*7df0*/  IMAD R15, R3, 0x2, R13 ;  /* 0x00000002030f7824 */ /* 0x001fe200078e020d */
[----:B------:R-:W-:Y:S01]  /*7e00*/  LOP3.LUT R8, R68, 0x72, RZ, 0xfc, !PT ;  /* 0x0000007244087812 */ /* 0x000fe200078efcff */
[----:B------:R0:W-:Y:S01]  /*7e10*/  @P5 STG.E.U8 desc[UR16][R4.64], R17 ;  /* 0x0000001104005986 */ /* 0x0001e2000c101110 */
[----:B------:R-:W-:-:S02]  /*7e20*/  PRMT R21, R9, 0x7772, RZ ;  /* 0x0000777209157816 */ /* 0x000fc400000000ff */
[----:B------:R-:W-:Y:S02]  /*7e30*/  LEA.HI.X.SX32 R7, R7, R0, 0x1, P6 ;  /* 0x0000000007077211 */ /* 0x000fe400030f0eff */
[----:B------:R-:W-:Y:S02]  /*7e40*/  ISETP.LT.AND P5, PT, R8, UR11, !P0 ;  /* 0x0000000b08007c0c */ /* 0x000fe4000c7a1270 */
[C---:B------:R-:W-:Y:S01]  /*7e50*/  IADD3 R12, P6, PT, R13.reuse, R2, RZ ;  /* 0x000000020d0c7210 */ /* 0x040fe20007fde0ff */
[----:B------:R1:W-:Y:S01]  /*7e60*/  @P2 STG.E.U8 desc[UR16][R6.64], R21 ;  /* 0x0000001506002986 */ /* 0x0003e2000c101110 */
[----:B------:R-:W-:Y:S02]  /*7e70*/  LOP3.LUT R8, R68, 0x74, RZ, 0xfc, !PT ;  /* 0x0000007444087812 */ /* 0x000fe400078efcff */
[----:B------:R-:W-:Y:S02]  /*7e80*/  LEA.HI.X.SX32 R13, R13, R0, 0x1, P6 ;  /* 0x000000000d0d7211 */ /* 0x000fe400030f0eff */
[----:B------:R-:W-:-:S02]  /*7e90*/  ISETP.LT.AND P2, PT, R8, UR11, !P0 ;  /* 0x0000000b08007c0c */ /* 0x000fc4000c741270 */
[----:B------:R-:W-:Y:S02]  /*7ea0*/  IADD3 R8, P6, PT, R15, R2, RZ ;  /* 0x000000020f087210 */ /* 0x000fe40007fde0ff */
[----:B------:R-:W-:Y:S02]  /*7eb0*/  PRMT R19, R9, 0x7773, RZ ;  /* 0x0000777309137816 */ /* 0x000fe400000000ff */
        /* <DEDUP_REMOVED lines=11> */
[C---:B------:R-:W-:Y:S01]  /*7f70*/  PRMT R23, R10.reuse, 0x7771, RZ ;  /* 0x000077710a177816 */ /* 0x040fe200000000ff */
[----:B0-----:R-:W-:Y:S01]  /*7f80*/  IMAD R13, R3, 0x2, R7 ;  /* 0x00000002030d7824 */ /* 0x001fe200078e0207 */
[----:B------:R-:W-:Y:S02]  /*7f90*/  PRMT R21, R10, 0x7772, RZ ;  /* 0x000077720a157816 */ /* 0x000fe400000000ff */
[----:B------:R-:W-:Y:S01]  /*7fa0*/  LEA.HI.X.SX32 R7, R7, R0, 0x1, P6 ;  /* 0x0000000007077211 */ /* 0x000fe200030f0eff */
[C---:B------:R-:W-:Y:S01]  /*7fb0*/  IMAD R15, R3.reuse, 0x2, R13 ;  /* 0x00000002030f7824 */ /* 0x040fe200078e020d */
[C---:B------:R-:W-:Y:S01]  /*7fc0*/  LOP3.LUT R14, R68.reuse, 0x76, RZ, 0xfc, !PT ;  /* 0x00000076440e7812 */ /* 0x040fe200078efcff */
[----:B------:R0:W-:Y:S01]  /*7fd0*/  @P5 STG.E.U8 desc[UR16][R4.64], R23 ;  /* 0x0000001704005986 */ /* 0x0001e2000c101110 */
[----:B------:R-:W-:Y:S01]  /*7fe0*/  LOP3.LUT R16, R68, 0x7c, RZ, 0xfc, !PT ;  /* 0x0000007c44107812 */ /* 0x000fe200078efcff */
[C---:B-1----:R-:W-:Y:S01]  /*7ff0*/  IMAD R17, R3.reuse, 0x2, R15 ;  /* 0x0000000203117824 */ /* 0x042fe200078e020f */
[----:B------:R-:W-:Y:S01]  /*8000*/  ISETP.LT.AND P3, PT, R14, UR11, !P0 ;  /* 0x0000000b0e007c0c */ /* 0x000fe2000c761270 */
[----:B------:R1:W-:Y:S01]  /*8010*/  @P2 STG.E.U8 desc[UR16][R6.64], R21 ;  /* 0x0000001506002986 */ /* 0x0003e2000c101110 */
[----:B------:R-:W-:Y:S01]  /*8020*/  LOP3.LUT R14, R68, 0x7a, RZ, 0xfc, !PT ;  /* 0x0000007a440e7812 */ /* 0x000fe200078efcff */
[----:B------:R-:W-:Y:S01]  /*8030*/  IMAD R19, R3, 0x2, R17 ;  /* 0x0000000203137824 */ /* 0x000fe200078e0211 */
[----:B------:R-:W-:-:S02]  /*8040*/  IADD3 R8, P2, PT, R13, R2, RZ ;  /* 0x000000020d087210 */ /* 0x000fc40007f5e0ff */
[----:B------:R-:W-:Y:S01]  /*8050*/  ISETP.LT.AND P5, PT, R14, UR11, !P0 ;  /* 0x0000000b0e007c0c */ /* 0x000fe2000c7a1270 */
[----:B------:R-:W-:Y:S01]  /*8060*/  IMAD R3, R3, 0x2, R19 ;  /* 0x0000000203037824 */ /* 0x000fe200078e0213 */
[----:B------:R-:W-:Y:S02]  /*8070*/  IADD3 R12, P6, PT, R15, R2, RZ ;  /* 0x000000020f0c7210 */ /* 0x000fe40007fde0ff */
[----:B------:R-:W-:Y:S02]  /*8080*/  LEA.HI.X.SX32 R9, R13, R0, 0x1, P2 ;  /* 0x000000000d097211 */ /* 0x000fe400010f0eff */
[----:B------:R-:W-:Y:S02]  /*8090*/  IADD3 R14, P2, PT, R19, R2, RZ ;  /* 0x00000002130e7210 */ /* 0x000fe40007f5e0ff */
[----:B------:R-:W-:Y:S02]  /*80a0*/  LOP3.LUT R68, R68, 0x7e, RZ, 0xfc, !PT ;  /* 0x0000007e44447812 */ /* 0x000fe400078efcff */
[----:B------:R-:W-:-:S02]  /*80b0*/  LEA.HI.X.SX32 R13, R15, R0, 0x1, P6 ;  /* 0x000000000f0d7211 */ /* 0x000fc400030f0eff */
[----:B------:R-:W-:Y:S02]  /*80c0*/  LEA.HI.X.SX32 R15, R19, R0, 0x1, P2 ;  /* 0x00000000130f7211 */ /* 0x000fe400010f0eff */
[C---:B0-----:R-:W-:Y:S02]  /*80d0*/  IADD3 R4, P6, PT, R17.reuse, R2, RZ ;  /* 0x0000000211047210 */ /* 0x041fe40007fde0ff */
[----:B------:R-:W-:Y:S02]  /*80e0*/  ISETP.LT.AND P2, PT, R16, UR11, !P0 ;  /* 0x0000000b10007c0c */ /* 0x000fe4000c741270 */
[----:B------:R-:W-:Y:S02]  /*80f0*/  ISETP.LT.AND P0, PT, R68, UR11, !P0 ;  /* 0x0000000b44007c0c */ /* 0x000fe4000c701270 */
[----:B------:R-:W-:Y:S02]  /*8100*/  LEA.HI.X.SX32 R5, R17, R0, 0x1, P6 ;  /* 0x0000000011057211 */ /* 0x000fe400030f0eff */
[----:B------:R-:W-:-:S02]  /*8110*/  IADD3 R2, P6, PT, R3, R2, RZ ;  /* 0x0000000203027210 */ /* 0x000fc40007fde0ff */
[----:B-1----:R-:W-:Y:S02]  /*8120*/  PRMT R21, R10, 0x7773, RZ ;  /* 0x000077730a157816 */ /* 0x002fe400000000ff */
[C---:B------:R-:W-:Y:S02]  /*8130*/  PRMT R7, R11.reuse, 0x7773, RZ ;  /* 0x000077730b077816 */ /* 0x040fe400000000ff */
[C---:B------:R-:W-:Y:S01]  /*8140*/  PRMT R17, R11.reuse, 0x7772, RZ ;  /* 0x000077720b117816 */ /* 0x040fe200000000ff */
[----:B------:R0:W-:Y:S01]  /*8150*/  @P3 STG.E.U8 desc[UR16][R8.64], R21 ;  /* 0x0000001508003986 */ /* 0x0001e2000c101110 */
[C---:B------:R-:W-:Y:S02]  /*8160*/  PRMT R19, R11.reuse, 0x7770, RZ ;  /* 0x000077700b137816 */ /* 0x040fe400000000ff */
[----:B------:R-:W-:Y:S02]  /*8170*/  PRMT R11, R11, 0x7771, RZ ;  /* 0x000077710b0b7816 */ /* 0x000fe400000000ff */
[----:B------:R-:W-:Y:S01]  /*8180*/  LEA.HI.X.SX32 R3, R3, R0, 0x1, P6 ;  /* 0x0000000003037211 */ /* 0x000fe200030f0eff */
[----:B------:R0:W-:Y:S04]  /*8190*/  @P4 STG.E.U8 desc[UR16][R12.64], R19 ;  /* 0x000000130c004986 */ /* 0x0001e8000c101110 */
[----:B------:R0:W-:Y:S04]  /*81a0*/  @P5 STG.E.U8 desc[UR16][R4.64], R11 ;  /* 0x0000000b04005986 */ /* 0x0001e8000c101110 */
[----:B------:R0:W-:Y:S04]  /*81b0*/  @P2 STG.E.U8 desc[UR16][R14.64], R17 ;  /* 0x000000110e002986 */ /* 0x0001e8000c101110 */
[----:B------:R0:W-:Y:S01]  /*81c0*/  @P0 STG.E.U8 desc[UR16][R2.64], R7 ;  /* 0x0000000702000986 */ /* 0x0001e2000c101110 */
[----:B------:R-:W-:Y:S06]  /*81d0*/  BAR.SYNC.DEFER_BLOCKING 0x0 ;  /* 0x0000000000007b1d */ /* 0x000fec0000010000 */
[----:B------:R-:W-:Y:S05]  /*81e0*/  @P1 BRA `(.L_x_13) ;  /* 0x0000000000a01947 */ /* 0x000fea0003800000 */
[----:B------:R-:W1:Y:S01]  /*81f0*/  S2UR UR5, SR_CgaCtaId ;  /* 0x00000000000579c3 */ /* 0x000e620000008800 */
[----:B------:R-:W-:Y:S01]  /*8200*/  NOP ;  /* 0x0000000000007918 */ /* 0x000fe20000000000 */
[----:B------:R-:W-:Y:S01]  /*8210*/  UMOV UR4, 0x50 ;  /* 0x0000005000047882 */ /* 0x000fe20000000000 */
[----:B------:R-:W-:Y:S02]  /*8220*/  IMAD.U32 R0, RZ, RZ, UR18 ;  /* 0x00000012ff007e24 */ /* 0x000fe4000f8e00ff */
[----:B0-----:R-:W-:Y:S02]  /*8230*/  IMAD.MOV.U32 R3, RZ, RZ, 0xf ;  /* 0x0000000fff037424 */ /* 0x001fe400078e00ff */
[----:B------:R-:W-:Y:S01]  /*8240*/  IMAD.MOV.U32 R7, RZ, RZ, 0x1 ;  /* 0x00000001ff077424 */ /* 0x000fe200078e00ff */
[----:B------:R-:W-:-:S04]  /*8250*/  LOP3.LUT R0, R0, 0xffff, RZ, 0xc0, !PT ;  /* 0x0000ffff00007812 */ /* 0x000fc800078ec0ff */
[----:B------:R-:W-:-:S05]  /*8260*/  SHF.R.U32.HI R0, RZ, 0x5, R0 ;  /* 0x00000005ff007819 */ /* 0x000fca0000011600 */
[----:B------:R-:W-:Y:S01]  /*8270*/  VIADD R2, R0, 0x10 ;  /* 0x0000001000027836 */ /* 0x000fe20000000000 */
[----:B------:R-:W-:Y:S01]  /*8280*/  SHF.L.U32 R0, R3, R0, RZ ;  /* 0x0000000003007219 */ /* 0x000fe200000006ff */
[----:B-1----:R-:W-:-:S03]  /*8290*/  ULEA UR6, UR5, UR4, 0x18 ;  /* 0x0000000405067291 */ /* 0x002fc6000f8ec0ff */
[----:B------:R-:W-:-:S04]  /*82a0*/  SHF.L.U32 R3, R7, R2, RZ ;  /* 0x0000000207037219 */ /* 0x000fc800000006ff */
[----:B------:R-:W-:Y:S02]  /*82b0*/  LOP3.LUT R0, R3, R0, RZ, 0xfc, !PT ;  /* 0x0000000003007212 */ /* 0x000fe400078efcff */
[----:B------:R-:W0:Y:S02]  /*82c0*/  LDS R5, [UR6] ;  /* 0x00000006ff057984 */ /* 0x000e240008000800 */
[C---:B------:R-:W-:Y:S02]  /*82d0*/  LOP3.LUT R2, R0.reuse, 0xffff, RZ, 0xc0, !PT ;  /* 0x0000ffff00027812 */ /* 0x040fe400078ec0ff */
[----:B0-----:R-:W-:-:S04]  /*82e0*/  LOP3.LUT R3, R0, 0xffff, R5, 0x80, !PT ;  /* 0x0000ffff00037812 */ /* 0x001fc800078e8005 */
[----:B------:R-:W-:-:S13]  /*82f0*/  ISETP.NE.AND P0, PT, R3, R2, PT ;  /* 0x000000020300720c */ /* 0x000fda0003f05270 */
[----:B------:R-:W-:Y:S05]  /*8300*/  @P0 BRA `(.L_x_14) ;  /* 0x0000000000500947 */ /* 0x000fea0003800000 */
[----:B------:R-:W-:Y:S02]  /*8310*/  SHF.R.U32.HI R5, RZ, 0x10, R5 ;  /* 0x00000010ff057819 */ /* 0x000fe40000011605 */
[----:B------:R-:W-:-:S04]  /*8320*/  SHF.R.U32.HI R2, RZ, 0x10, R0 ;  /* 0x00000010ff027819 */ /* 0x000fc80000011600 */
[----:B------:R-:W-:-:S04]  /*8330*/  LOP3.LUT R5, R5, R2, RZ, 0xc0, !PT ;  /* 0x0000000205057212 */ /* 0x000fc800078ec0ff */
[----:B------:R-:W-:-:S13]  /*8340*/  ISETP.NE.AND P0, PT, R5, R2, PT ;  /* 0x000000020500720c */ /* 0x000fda0003f05270 */
[----:B------:R-:W-:Y:S05]  /*8350*/  @P0 BRA `(.L_x_15) ;  /* 0x0000000000300947 */ /* 0x000fea0003800000 */
[----:B------:R-:W-:Y:S01]  /*8360*/  R2UR UR4, R0 ;  /* 0x00000000000472ca */ /* 0x000fe200000e0000 */
[----:B------:R-:W-:Y:S01]  /*8370*/  VOTEU.ANY UR5, UPT, PT ;  /* 0x0000000000057886 */ /* 0x000fe200038e0100 */
[----:B------:R-:W0:Y:S01]  /*8380*/  S2R R0, SR_LANEID ;  /* 0x0000000000007919 */ /* 0x000e220000000000 */
[----:B------:R-:W-:-:S10]  /*8390*/  UFLO.U32 UR5, UR5 ;  /* 0x00000005000572bd */ /* 0x000fd400080e0000 */
[----:B------:R-:W-:-:S06]  /*83a0*/  ULOP3.LUT UR4, URZ, UR4, URZ, 0x33, !UPT ;  /* 0x00000004ff047292 */ /* 0x000fcc000f8e33ff */
[----:B------:R-:W-:-:S04]  /*83b0*/  IMAD.U32 R2, RZ, RZ, UR4 ;  /* 0x00000004ff027e24 */ /* 0x000fc8000f8e00ff */
[----:B------:R-:W1:Y:S02]  /*83c0*/  REDUX UR7, R2 ;  /* 0x00000000020773c4 */ /* 0x000e640000000000 */
[----:B------:R2:W-:Y:S01]  /*83d0*/  UTCATOMSWS.AND URZ, UR4 ;  /* 0x0000000400ff79e3 */ /* 0x0005e20008000000 */
[----:B0-----:R-:W-:Y:S01]  /*83e0*/  ISETP.EQ.U32.AND P0, PT, R0, UR5, PT ;  /* 0x0000000500007c0c */ /* 0x001fe2000bf02070 */
[----:B-1----:R-:W-:-:S12]  /*83f0*/  IMAD.U32 R0, RZ, RZ, UR7 ;  /* 0x00000007ff007e24 */ /* 0x002fd8000f8e00ff */
[----:B------:R2:W-:Y:S01]  /*8400*/  @P0 ATOMS.AND RZ, [UR6], R0 ;  /* 0x00000000ffff098c */ /* 0x0005e2000a800006 */
[----:B------:R-:W-:Y:S05]  /*8410*/  BRA `(.L_x_13) ;  /* 0x0000000000147947 */ /* 0x000fea0003800000 */
.L_x_15:
[----:B------:R-:W-:-:S07]  /*8420*/  MOV R2, 0x8440 ;  /* 0x0000844000027802 */ /* 0x000fce0000000f00 */
[----:B------:R-:W-:Y:S05]  /*8430*/  CALL.REL.NOINC `($__internal_0_$__cuda_sm10x_tcgen05_guardrail_trap_col_being_dealloced_not_returned_by_alloc) ;  /* 0x00000000002c7944 */ /* 0x000fea0003c00000 */
[----:B------:R-:W-:Y:S05]  /*8440*/  BRA `(.L_x_13) ;  /* 0x0000000000087947 */ /* 0x000fea0003800000 */
.L_x_14:
[----:B------:R-:W-:-:S07]  /*8450*/  MOV R2, 0x8470 ;  /* 0x0000847000027802 */ /* 0x000fce0000000f00 */
[----:B------:R-:W-:Y:S05]  /*8460*/  CALL.REL.NOINC `($__internal_2_$__cuda_sm10x_tcgen05_guardrail_trap_unallocated_columns_being_dealloced) ;  /* 0x0000000000387944 */ /* 0x000fea0003c00000 */
.L_x_13:
[----:B------:R-:W-:Y:S01]  /*8470*/  NOP ;  /* 0x0000000000007918 */ /* 0x000fe20000000000 */
[----:B--2---:R-:W-:Y:S05]  /*8480*/  EXIT ;  /* 0x000000000000794d */ /* 0x004fea0003800000 */
.L_x_8:
[----:B------:R-:W0:Y:S02]  /*8490*/  SYNCS.PHASECHK.TRANS64.TRYWAIT P5, [UR13], R83 ;  /* 0x00000053ff0075a7 */ /* 0x000e2400080a110d */
[----:B0-----:R-:W-:Y:S05]  /*84a0*/  @!P5 BRA `(.L_x_8) ;  /* 0xfffffffc00f8d947 */ /* 0x001fea000383ffff */
[----:B------:R-:W-:Y:S05]  /*84b0*/  BRA `(.L_x_16) ;  /* 0xffffffc000c87947 */ /* 0x000fea000383ffff */
.L_x_12:
[----:B------:R-:W2:Y:S02]  /*84c0*/  SYNCS.PHASECHK.TRANS64.TRYWAIT P0, [UR13], R4 ;  /* 0x00000004ff0075a7 */ /* 0x000ea4000800110d */
[----:B--2---:R-:W-:Y:S05]  /*84d0*/  @!P0 BRA `(.L_x_12) ;  /* 0xfffffffc00f88947 */ /* 0x004fea000383ffff */
[----:B------:R-:W-:Y:S05]  /*84e0*/  BRA `(.L_x_11) ;  /* 0xffffffd000e87947 */ /* 0x000fea000383ffff */
        .weak           $__internal_0_$__cuda_sm10x_tcgen05_guardrail_trap_col_being_dealloced_not_returned_by_alloc
        .type           $__internal_0_$__cuda_sm10x_tcgen05_guardrail_trap_col_being_dealloced_not_returned_by_alloc,@function
        .size           $__internal_0_$__cuda_sm10x_tcgen05_guardrail_trap_col_being_dealloced_not_returned_by_alloc,($__internal_1_$__cuda_sm10x_tcgen05_guardrail_trap_phase_invalid_during_alloc - $__internal_0_$__cuda_sm10x_tcgen05_guardrail_trap_col_being_dealloced_not_returned_by_alloc)
$__internal_0_$__cuda_sm10x_tcgen05_guardrail_trap_col_being_dealloced_not_returned_by_alloc:
[----:B------:R-:W-:Y:S05]  /*84f0*/  BPT.TRAP 0x1 ;  /* 0x000000040000795c */ /* 0x000fea0000300000 */
[----:B------:R-:W-:-:S04]  /*8500*/  IMAD.MOV.U32 R3, RZ, RZ, 0x0 ;  /* 0x00000000ff037424 */ /* 0x000fc800078e00ff */
[----:B------:R-:W-:Y:S05]  /*8510*/  RET.REL.NODEC R2 `(matmul_kernel) ;  /* 0xffffff7802b87950 */ /* 0x000fea0003c3ffff */
        .weak           $__internal_1_$__cuda_sm10x_tcgen05_guardrail_trap_phase_invalid_during_alloc
        .type           $__internal_1_$__cuda_sm10x_tcgen05_guardrail_trap_phase_invalid_during_alloc,@function
        .size           $__internal_1_$__cuda_sm10x_tcgen05_guardrail_trap_phase_invalid_during_alloc,($__internal_2_$__cuda_sm10x_tcgen05_guardrail_trap_unallocated_columns_being_dealloced - $__internal_1_$__cuda_sm10x_tcgen05_guardrail_trap_phase_invalid_during_alloc)
$__internal_1_$__cuda_sm10x_tcgen05_guardrail_trap_phase_invalid_during_alloc:
[----:B------:R-:W-:Y:S05]  /*8520*/  BPT.TRAP 0x1 ;  /* 0x000000040000795c */ /* 0x000fea0000300000 */
[----:B------:R-:W-:-:S04]  /*8530*/  IMAD.MOV.U32 R3, RZ, RZ, 0x0 ;  /* 0x00000000ff037424 */ /* 0x000fc800078e00ff */
[----:B------:R-:W-:Y:S05]  /*8540*/  RET.REL.NODEC R2 `(matmul_kernel) ;  /* 0xffffff7802ac7950 */ /* 0x000fea0003c3ffff */
        .weak           $__internal_2_$__cuda_sm10x_tcgen05_guardrail_trap_unallocated_columns_being_dealloced
        .type           $__internal_2_$__cuda_sm10x_tcgen05_guardrail_trap_unallocated_columns_being_dealloced,@function
        .size           $__internal_2_$__cuda_sm10x_tcgen05_guardrail_trap_unallocated_columns_being_dealloced,(.L_x_20 - $__internal_2_$__cuda_sm10x_tcgen05_guardrail_trap_unallocated_columns_being_dealloced)
$__internal_2_$__cuda_sm10x_tcgen05_guardrail_trap_unallocated_columns_being_dealloced:
[----:B------:R-:W-:Y:S05]  /*8550*/  BPT.TRAP 0x1 ;  /* 0x000000040000795c */ /* 0x000fea0000300000 */
[----:B------:R-:W-:-:S04]  /*8560*/  IMAD.MOV.U32 R3, RZ, RZ, 0x0 ;  /* 0x00000000ff037424 */ /* 0x000fc800078e00ff */
[----:B------:R-:W-:Y:S05]  /*8570*/  RET.REL.NODEC R2 `(matmul_kernel) ;  /* 0xffffff7802a07950 */ /* 0x000fea0003c3ffff */
.L_x_17:
[----:B------:R-:W-:-:S00]  /*8580*/  BRA `(.L_x_17) ;  /* 0xfffffffc00fc7947 */ /* 0x000fc0000383ffff */
[----:B------:R-:W-:-:S00]  /*8590*/  NOP ;  /* 0x0000000000007918 */ /* 0x000fc00000000000 */
        /* <DEDUP_REMOVED lines=14> */
.L_x_20:


//--------------------- .nv.shared.matmul_kernel  --------------------------
	.section	.nv.shared.matmul_kernel,"aw",@nobits
	.sectionflags	@""
	.align	16
	.zero		1024


//--------------------- .nv.shared.reserved.0     --------------------------
	.section	.nv.shared.reserved.0,"aw",@nobits
	.align	8
	.weak		__nv_reservedSMEM_offset_0_alias
	.size		__nv_reservedSMEM_offset_0_alias, 0, 64
	.other		__nv_reservedSMEM_offset_0_alias,@"STO_CUDA_RESERVED_SHARED STV_DEFAULT"
__nv_reservedSMEM_offset_0_alias:
	.zero		0
.nv.shared.reserved.0:
	.zero		64
	.weak		__nv_reservedSMEM_allocation_phase
	.type		__nv_reservedSMEM_allocation_phase,@object
	.size		__nv_reservedSMEM_allocation_phase,(.L_0 - __nv_reservedSMEM_allocation_phase)
__nv_reservedSMEM_allocation_phase:
	.zero		1
.L_0:
	.zero		7
	.weak		__nv_reservedSMEM_devtool_atexit_pc
	.type		__nv_reservedSMEM_devtool_atexit_pc,@object
	.size		__nv_reservedSMEM_devtool_atexit_pc,(__nv_reservedSMEM_allocation_mask - __nv_reservedSMEM_devtool_atexit_pc)
__nv_reservedSMEM_devtool_atexit_pc:
	.zero		8
	.weak		__nv_reservedSMEM_allocation_mask
	.type		__nv_reservedSMEM_allocation_mask,@object
	.size		__nv_reservedSMEM_allocation_mask,(.L_2 - __nv_reservedSMEM_allocation_mask)
__nv_reservedSMEM_allocation_mask:
	.zero		4
.L_2:


//--------------------- .nv.constant0.matmul_kernel --------------------------
	.section	.nv.constant0.matmul_kernel,"a",@progbits
	.sectionflags	@""
	.align	4
.nv.constant0.matmul_kernel:
	.zero		976


//--------------------- SYMBOLS --------------------------

	.type		.nv.reservedSmem.offset0,@object
	.size		.nv.reservedSmem.offset0,0x4
	.type		.nv.reservedSmem.cap,@object
	.size		.nv.reservedSmem.cap,0x4
